//
// Generated by NVIDIA NVVM Compiler
//
// Compiler Build ID: CL-36424714
// Cuda compilation tools, release 13.0, V13.0.88
// Based on NVVM 20.0.0
//

.version 9.0
.target sm_100
.address_size 64

	// .globl	_Z9pathtraceP4nodeiPi
.extern .func  (.param .b32 func_retval0) vprintf
(
	.param .b64 vprintf_param_0,
	.param .b64 vprintf_param_1
)
;
.global .align 1 .b8 $str[13] = {69, 109, 112, 116, 121, 32, 116, 114, 101, 101, 46, 10};
.global .align 1 .b8 $str$1[4] = {37, 100, 32};
.global .align 1 .b8 $str$2[2] = {10};
.global .align 1 .b8 $str$3[4] = {32, 124, 32};

.visible .entry _Z9pathtraceP4nodeiPi(
	.param .u64 .ptr .align 1 _Z9pathtraceP4nodeiPi_param_0,
	.param .u32 _Z9pathtraceP4nodeiPi_param_1,
	.param .u64 .ptr .align 1 _Z9pathtraceP4nodeiPi_param_2
)
{
	.reg .pred 	%p<6>;
	.reg .b16 	%rs<3>;
	.reg .b32 	%r<16>;
	.reg .b64 	%rd<37>;

	ld.param.u64 	%rd15, [_Z9pathtraceP4nodeiPi_param_0];
	ld.param.u32 	%r7, [_Z9pathtraceP4nodeiPi_param_1];
	ld.param.u64 	%rd16, [_Z9pathtraceP4nodeiPi_param_2];
	cvta.to.global.u64 	%rd1, %rd16;
	cvta.to.global.u64 	%rd32, %rd15;
	ld.global.u8 	%rs1, [%rd32+4];
	setp.ne.s16 	%p1, %rs1, 0;
	mov.b64 	%rd35, 0;
	@%p1 bra 	$L__BB0_10;
	mov.b32 	%r13, 0;
$L__BB0_2:
	ld.global.u32 	%r2, [%rd32];
	setp.gt.s32 	%p2, %r2, 0;
	@%p2 bra 	$L__BB0_4;
	ld.global.u64 	%rd33, [%rd32+8];
	mov.b64 	%rd34, 0;
	bra.uni 	$L__BB0_8;
$L__BB0_4:
	ld.global.u64 	%rd33, [%rd32+8];
	cvta.to.global.u64 	%rd6, %rd33;
	mov.b32 	%r15, 0;
$L__BB0_5:
	mul.wide.u32 	%rd18, %r15, 4;
	add.s64 	%rd19, %rd6, %rd18;
	ld.global.u32 	%r10, [%rd19];
	setp.lt.s32 	%p3, %r7, %r10;
	@%p3 bra 	$L__BB0_7;
	add.s32 	%r15, %r15, 1;
	setp.lt.s32 	%p4, %r15, %r2;
	@%p4 bra 	$L__BB0_5;
$L__BB0_7:
	cvt.u64.u32 	%rd34, %r15;
$L__BB0_8:
	cvta.to.global.u64 	%rd20, %rd33;
	ld.global.u32 	%r11, [%rd20];
	mul.wide.u32 	%rd21, %r13, 4;
	add.s64 	%rd22, %rd1, %rd21;
	st.global.u32 	[%rd22], %r11;
	add.s32 	%r13, %r13, 1;
	ld.global.u64 	%rd23, [%rd32+24];
	cvta.to.global.u64 	%rd24, %rd23;
	shl.b64 	%rd25, %rd34, 3;
	add.s64 	%rd26, %rd24, %rd25;
	ld.global.u64 	%rd27, [%rd26];
	cvta.to.global.u64 	%rd32, %rd27;
	ld.global.u8 	%rs2, [%rd32+4];
	setp.eq.s16 	%p5, %rs2, 0;
	@%p5 bra 	$L__BB0_2;
	cvt.u64.u32 	%rd35, %r13;
$L__BB0_10:
	ld.global.u64 	%rd28, [%rd32+8];
	cvta.to.global.u64 	%rd29, %rd28;
	ld.global.u32 	%r12, [%rd29];
	shl.b64 	%rd30, %rd35, 2;
	add.s64 	%rd31, %rd1, %rd30;
	st.global.u32 	[%rd31], %r12;
	ret;

}
	// .globl	_Z12pathtracelenP4nodeiPi
.visible .entry _Z12pathtracelenP4nodeiPi(
	.param .u64 .ptr .align 1 _Z12pathtracelenP4nodeiPi_param_0,
	.param .u32 _Z12pathtracelenP4nodeiPi_param_1,
	.param .u64 .ptr .align 1 _Z12pathtracelenP4nodeiPi_param_2
)
{
	.reg .pred 	%p<6>;
	.reg .b16 	%rs<3>;
	.reg .b32 	%r<17>;
	.reg .b64 	%rd<21>;

	ld.param.u64 	%rd8, [_Z12pathtracelenP4nodeiPi_param_0];
	ld.param.u32 	%r9, [_Z12pathtracelenP4nodeiPi_param_1];
	ld.param.u64 	%rd9, [_Z12pathtracelenP4nodeiPi_param_2];
	cvta.to.global.u64 	%rd1, %rd9;
	cvta.to.global.u64 	%rd19, %rd8;
	ld.global.u8 	%rs1, [%rd19+4];
	setp.ne.s16 	%p1, %rs1, 0;
	ld.global.u32 	%r16, [%rd1];
	@%p1 bra 	$L__BB1_7;
$L__BB1_1:
	ld.global.u32 	%r3, [%rd19];
	setp.lt.s32 	%p2, %r3, 1;
	mov.b64 	%rd20, 0;
	@%p2 bra 	$L__BB1_6;
	ld.global.u64 	%rd11, [%rd19+8];
	cvta.to.global.u64 	%rd4, %rd11;
	mov.b32 	%r15, 0;
$L__BB1_3:
	mul.wide.u32 	%rd12, %r15, 4;
	add.s64 	%rd13, %rd4, %rd12;
	ld.global.u32 	%r11, [%rd13];
	setp.lt.s32 	%p3, %r9, %r11;
	@%p3 bra 	$L__BB1_5;
	add.s32 	%r15, %r15, 1;
	setp.lt.s32 	%p4, %r15, %r3;
	@%p4 bra 	$L__BB1_3;
$L__BB1_5:
	cvt.u64.u32 	%rd20, %r15;
$L__BB1_6:
	add.s32 	%r16, %r16, 1;
	st.global.u32 	[%rd1], %r16;
	ld.global.u64 	%rd14, [%rd19+24];
	cvta.to.global.u64 	%rd15, %rd14;
	shl.b64 	%rd16, %rd20, 3;
	add.s64 	%rd17, %rd15, %rd16;
	ld.global.u64 	%rd18, [%rd17];
	cvta.to.global.u64 	%rd19, %rd18;
	ld.global.u8 	%rs2, [%rd19+4];
	setp.eq.s16 	%p5, %rs2, 0;
	@%p5 bra 	$L__BB1_1;
$L__BB1_7:
	add.s32 	%r12, %r16, 1;
	st.global.u32 	[%rd1], %r12;
	ret;

}
	// .globl	_Z6searchP4nodePiiS1_i
.visible .entry _Z6searchP4nodePiiS1_i(
	.param .u64 .ptr .align 1 _Z6searchP4nodePiiS1_i_param_0,
	.param .u64 .ptr .align 1 _Z6searchP4nodePiiS1_i_param_1,
	.param .u32 _Z6searchP4nodePiiS1_i_param_2,
	.param .u64 .ptr .align 1 _Z6searchP4nodePiiS1_i_param_3,
	.param .u32 _Z6searchP4nodePiiS1_i_param_4
)
{
	.reg .pred 	%p<20>;
	.reg .b16 	%rs<3>;
	.reg .b32 	%r<65>;
	.reg .b64 	%rd<174>;

	ld.param.u64 	%rd13, [_Z6searchP4nodePiiS1_i_param_0];
	ld.param.u64 	%rd14, [_Z6searchP4nodePiiS1_i_param_1];
	ld.param.u32 	%r24, [_Z6searchP4nodePiiS1_i_param_2];
	ld.param.u64 	%rd15, [_Z6searchP4nodePiiS1_i_param_3];
	ld.param.u32 	%r25, [_Z6searchP4nodePiiS1_i_param_4];
	cvta.to.global.u64 	%rd1, %rd15;
	mov.u32 	%r26, %ctaid.x;
	mov.u32 	%r27, %ntid.x;
	mov.u32 	%r28, %tid.x;
	mad.lo.s32 	%r1, %r26, %r27, %r28;
	setp.ge.s32 	%p1, %r1, %r25;
	@%p1 bra 	$L__BB2_25;
	cvta.to.global.u64 	%rd16, %rd14;
	mul.wide.s32 	%rd17, %r1, 4;
	add.s64 	%rd18, %rd16, %rd17;
	ld.global.u32 	%r2, [%rd18];
	setp.eq.s64 	%p2, %rd13, 0;
	@%p2 bra 	$L__BB2_26;
	cvta.to.global.u64 	%rd171, %rd13;
	ld.global.u8 	%rs1, [%rd171+4];
	setp.ne.s16 	%p3, %rs1, 0;
	@%p3 bra 	$L__BB2_9;
$L__BB2_3:
	ld.global.u32 	%r3, [%rd171];
	setp.lt.s32 	%p4, %r3, 1;
	mov.b64 	%rd172, 0;
	@%p4 bra 	$L__BB2_8;
	ld.global.u64 	%rd20, [%rd171+8];
	cvta.to.global.u64 	%rd4, %rd20;
	mov.b32 	%r58, 0;
$L__BB2_5:
	mul.wide.u32 	%rd21, %r58, 4;
	add.s64 	%rd22, %rd4, %rd21;
	ld.global.u32 	%r30, [%rd22];
	setp.lt.s32 	%p5, %r2, %r30;
	@%p5 bra 	$L__BB2_7;
	add.s32 	%r58, %r58, 1;
	setp.lt.s32 	%p6, %r58, %r3;
	@%p6 bra 	$L__BB2_5;
$L__BB2_7:
	cvt.u64.u32 	%rd172, %r58;
$L__BB2_8:
	ld.global.u64 	%rd23, [%rd171+24];
	cvta.to.global.u64 	%rd24, %rd23;
	shl.b64 	%rd25, %rd172, 3;
	add.s64 	%rd26, %rd24, %rd25;
	ld.global.u64 	%rd27, [%rd26];
	cvta.to.global.u64 	%rd171, %rd27;
	ld.global.u8 	%rs2, [%rd171+4];
	setp.eq.s16 	%p7, %rs2, 0;
	@%p7 bra 	$L__BB2_3;
$L__BB2_9:
	ld.global.u32 	%r4, [%rd171];
	setp.lt.s32 	%p8, %r4, 1;
	@%p8 bra 	$L__BB2_27;
	ld.global.u64 	%rd28, [%rd171+8];
	cvta.to.global.u64 	%rd6, %rd28;
	mov.b32 	%r9, 0;
	bra.uni 	$L__BB2_12;
$L__BB2_11:
	add.s32 	%r9, %r9, 1;
	setp.ge.s32 	%p10, %r9, %r4;
	@%p10 bra 	$L__BB2_27;
$L__BB2_12:
	mul.wide.u32 	%rd29, %r9, 4;
	add.s64 	%rd30, %rd6, %rd29;
	ld.global.u32 	%r32, [%rd30];
	setp.ne.s32 	%p9, %r32, %r2;
	@%p9 bra 	$L__BB2_11;
	setp.lt.s32 	%p11, %r24, 1;
	@%p11 bra 	$L__BB2_25;
	mul.lo.s32 	%r10, %r24, %r1;
	and.b32  	%r11, %r24, 7;
	setp.lt.u32 	%p12, %r24, 8;
	mov.b32 	%r63, 0;
	@%p12 bra 	$L__BB2_17;
	and.b32  	%r63, %r24, 2147483640;
	neg.s32 	%r61, %r63;
	add.s64 	%rd10, %rd1, 16;
	mov.b64 	%rd173, 0;
	mul.wide.u32 	%rd38, %r9, 8;
	mov.u32 	%r60, %r10;
$L__BB2_16:
	.pragma "nounroll";
	mul.wide.s32 	%rd34, %r60, 4;
	add.s64 	%rd35, %rd10, %rd34;
	ld.global.u64 	%rd36, [%rd171+24];
	cvta.to.global.u64 	%rd37, %rd36;
	add.s64 	%rd39, %rd37, %rd38;
	ld.global.u64 	%rd40, [%rd39];
	cvta.to.global.u64 	%rd41, %rd40;
	ld.global.u64 	%rd42, [%rd41];
	cvta.to.global.u64 	%rd43, %rd42;
	add.s64 	%rd44, %rd43, %rd173;
	ld.global.u32 	%r36, [%rd44];
	st.global.u32 	[%rd35+-16], %r36;
	ld.global.u64 	%rd45, [%rd171+24];
	cvta.to.global.u64 	%rd46, %rd45;
	add.s64 	%rd47, %rd46, %rd38;
	ld.global.u64 	%rd48, [%rd47];
	cvta.to.global.u64 	%rd49, %rd48;
	ld.global.u64 	%rd50, [%rd49];
	cvta.to.global.u64 	%rd51, %rd50;
	add.s64 	%rd52, %rd51, %rd173;
	ld.global.u32 	%r37, [%rd52+4];
	st.global.u32 	[%rd35+-12], %r37;
	ld.global.u64 	%rd53, [%rd171+24];
	cvta.to.global.u64 	%rd54, %rd53;
	add.s64 	%rd55, %rd54, %rd38;
	ld.global.u64 	%rd56, [%rd55];
	cvta.to.global.u64 	%rd57, %rd56;
	ld.global.u64 	%rd58, [%rd57];
	cvta.to.global.u64 	%rd59, %rd58;
	add.s64 	%rd60, %rd59, %rd173;
	ld.global.u32 	%r38, [%rd60+8];
	st.global.u32 	[%rd35+-8], %r38;
	ld.global.u64 	%rd61, [%rd171+24];
	cvta.to.global.u64 	%rd62, %rd61;
	add.s64 	%rd63, %rd62, %rd38;
	ld.global.u64 	%rd64, [%rd63];
	cvta.to.global.u64 	%rd65, %rd64;
	ld.global.u64 	%rd66, [%rd65];
	cvta.to.global.u64 	%rd67, %rd66;
	add.s64 	%rd68, %rd67, %rd173;
	ld.global.u32 	%r39, [%rd68+12];
	st.global.u32 	[%rd35+-4], %r39;
	ld.global.u64 	%rd69, [%rd171+24];
	cvta.to.global.u64 	%rd70, %rd69;
	add.s64 	%rd71, %rd70, %rd38;
	ld.global.u64 	%rd72, [%rd71];
	cvta.to.global.u64 	%rd73, %rd72;
	ld.global.u64 	%rd74, [%rd73];
	cvta.to.global.u64 	%rd75, %rd74;
	add.s64 	%rd76, %rd75, %rd173;
	ld.global.u32 	%r40, [%rd76+16];
	st.global.u32 	[%rd35], %r40;
	ld.global.u64 	%rd77, [%rd171+24];
	cvta.to.global.u64 	%rd78, %rd77;
	add.s64 	%rd79, %rd78, %rd38;
	ld.global.u64 	%rd80, [%rd79];
	cvta.to.global.u64 	%rd81, %rd80;
	ld.global.u64 	%rd82, [%rd81];
	cvta.to.global.u64 	%rd83, %rd82;
	add.s64 	%rd84, %rd83, %rd173;
	ld.global.u32 	%r41, [%rd84+20];
	st.global.u32 	[%rd35+4], %r41;
	ld.global.u64 	%rd85, [%rd171+24];
	cvta.to.global.u64 	%rd86, %rd85;
	add.s64 	%rd87, %rd86, %rd38;
	ld.global.u64 	%rd88, [%rd87];
	cvta.to.global.u64 	%rd89, %rd88;
	ld.global.u64 	%rd90, [%rd89];
	cvta.to.global.u64 	%rd91, %rd90;
	add.s64 	%rd92, %rd91, %rd173;
	ld.global.u32 	%r42, [%rd92+24];
	st.global.u32 	[%rd35+8], %r42;
	ld.global.u64 	%rd93, [%rd171+24];
	cvta.to.global.u64 	%rd94, %rd93;
	add.s64 	%rd95, %rd94, %rd38;
	ld.global.u64 	%rd96, [%rd95];
	cvta.to.global.u64 	%rd97, %rd96;
	ld.global.u64 	%rd98, [%rd97];
	cvta.to.global.u64 	%rd99, %rd98;
	add.s64 	%rd100, %rd99, %rd173;
	ld.global.u32 	%r43, [%rd100+28];
	st.global.u32 	[%rd35+12], %r43;
	add.s32 	%r61, %r61, 8;
	add.s64 	%rd173, %rd173, 32;
	add.s32 	%r60, %r60, 8;
	setp.eq.s32 	%p13, %r61, 0;
	@%p13 bra 	$L__BB2_17;
	bra.uni 	$L__BB2_16;
$L__BB2_17:
	setp.eq.s32 	%p14, %r11, 0;
	@%p14 bra 	$L__BB2_25;
	and.b32  	%r19, %r24, 3;
	setp.lt.u32 	%p15, %r11, 4;
	@%p15 bra 	$L__BB2_20;
	ld.global.u64 	%rd101, [%rd171+24];
	cvta.to.global.u64 	%rd102, %rd101;
	mul.wide.u32 	%rd103, %r9, 8;
	add.s64 	%rd104, %rd102, %rd103;
	ld.global.u64 	%rd105, [%rd104];
	cvta.to.global.u64 	%rd106, %rd105;
	ld.global.u64 	%rd107, [%rd106];
	cvta.to.global.u64 	%rd108, %rd107;
	mul.wide.u32 	%rd109, %r63, 4;
	add.s64 	%rd110, %rd108, %rd109;
	ld.global.u32 	%r44, [%rd110];
	add.s32 	%r45, %r63, %r10;
	mul.wide.s32 	%rd111, %r45, 4;
	add.s64 	%rd112, %rd1, %rd111;
	st.global.u32 	[%rd112], %r44;
	ld.global.u64 	%rd113, [%rd171+24];
	cvta.to.global.u64 	%rd114, %rd113;
	add.s64 	%rd115, %rd114, %rd103;
	ld.global.u64 	%rd116, [%rd115];
	cvta.to.global.u64 	%rd117, %rd116;
	ld.global.u64 	%rd118, [%rd117];
	cvta.to.global.u64 	%rd119, %rd118;
	add.s64 	%rd120, %rd119, %rd109;
	ld.global.u32 	%r46, [%rd120+4];
	st.global.u32 	[%rd112+4], %r46;
	ld.global.u64 	%rd121, [%rd171+24];
	cvta.to.global.u64 	%rd122, %rd121;
	add.s64 	%rd123, %rd122, %rd103;
	ld.global.u64 	%rd124, [%rd123];
	cvta.to.global.u64 	%rd125, %rd124;
	ld.global.u64 	%rd126, [%rd125];
	cvta.to.global.u64 	%rd127, %rd126;
	add.s64 	%rd128, %rd127, %rd109;
	ld.global.u32 	%r47, [%rd128+8];
	st.global.u32 	[%rd112+8], %r47;
	ld.global.u64 	%rd129, [%rd171+24];
	cvta.to.global.u64 	%rd130, %rd129;
	add.s64 	%rd131, %rd130, %rd103;
	ld.global.u64 	%rd132, [%rd131];
	cvta.to.global.u64 	%rd133, %rd132;
	ld.global.u64 	%rd134, [%rd133];
	cvta.to.global.u64 	%rd135, %rd134;
	add.s64 	%rd136, %rd135, %rd109;
	ld.global.u32 	%r48, [%rd136+12];
	st.global.u32 	[%rd112+12], %r48;
	add.s32 	%r63, %r63, 4;
$L__BB2_20:
	setp.eq.s32 	%p16, %r19, 0;
	@%p16 bra 	$L__BB2_25;
	setp.eq.s32 	%p17, %r19, 1;
	@%p17 bra 	$L__BB2_23;
	ld.global.u64 	%rd137, [%rd171+24];
	cvta.to.global.u64 	%rd138, %rd137;
	mul.wide.u32 	%rd139, %r9, 8;
	add.s64 	%rd140, %rd138, %rd139;
	ld.global.u64 	%rd141, [%rd140];
	cvta.to.global.u64 	%rd142, %rd141;
	ld.global.u64 	%rd143, [%rd142];
	cvta.to.global.u64 	%rd144, %rd143;
	mul.wide.u32 	%rd145, %r63, 4;
	add.s64 	%rd146, %rd144, %rd145;
	ld.global.u32 	%r49, [%rd146];
	add.s32 	%r50, %r63, %r10;
	mul.wide.s32 	%rd147, %r50, 4;
	add.s64 	%rd148, %rd1, %rd147;
	st.global.u32 	[%rd148], %r49;
	ld.global.u64 	%rd149, [%rd171+24];
	cvta.to.global.u64 	%rd150, %rd149;
	add.s64 	%rd151, %rd150, %rd139;
	ld.global.u64 	%rd152, [%rd151];
	cvta.to.global.u64 	%rd153, %rd152;
	ld.global.u64 	%rd154, [%rd153];
	cvta.to.global.u64 	%rd155, %rd154;
	add.s64 	%rd156, %rd155, %rd145;
	ld.global.u32 	%r51, [%rd156+4];
	st.global.u32 	[%rd148+4], %r51;
	add.s32 	%r63, %r63, 2;
$L__BB2_23:
	and.b32  	%r52, %r24, 1;
	setp.eq.b32 	%p18, %r52, 1;
	not.pred 	%p19, %p18;
	@%p19 bra 	$L__BB2_25;
	ld.global.u64 	%rd157, [%rd171+24];
	cvta.to.global.u64 	%rd158, %rd157;
	mul.wide.u32 	%rd159, %r9, 8;
	add.s64 	%rd160, %rd158, %rd159;
	ld.global.u64 	%rd161, [%rd160];
	cvta.to.global.u64 	%rd162, %rd161;
	ld.global.u64 	%rd163, [%rd162];
	cvta.to.global.u64 	%rd164, %rd163;
	mul.wide.u32 	%rd165, %r63, 4;
	add.s64 	%rd166, %rd164, %rd165;
	ld.global.u32 	%r53, [%rd166];
	add.s32 	%r54, %r63, %r10;
	mul.wide.s32 	%rd167, %r54, 4;
	add.s64 	%rd168, %rd1, %rd167;
	st.global.u32 	[%rd168], %r53;
$L__BB2_25:
	ret;
$L__BB2_26:
	mul.lo.s32 	%r55, %r24, %r1;
	mul.wide.s32 	%rd169, %r55, 4;
	add.s64 	%rd170, %rd1, %rd169;
	mov.b32 	%r56, -1;
	st.global.u32 	[%rd170], %r56;
	bra.uni 	$L__BB2_25;
$L__BB2_27:
	mul.lo.s32 	%r33, %r24, %r1;
	mul.wide.s32 	%rd31, %r33, 4;
	add.s64 	%rd32, %rd1, %rd31;
	mov.b32 	%r34, -1;
	st.global.u32 	[%rd32], %r34;
	bra.uni 	$L__BB2_25;

}
	// .globl	_Z9findrangeP4nodePiS1_iPPS1_ii
.visible .entry _Z9findrangeP4nodePiS1_iPPS1_ii(
	.param .u64 .ptr .align 1 _Z9findrangeP4nodePiS1_iPPS1_ii_param_0,
	.param .u64 .ptr .align 1 _Z9findrangeP4nodePiS1_iPPS1_ii_param_1,
	.param .u64 .ptr .align 1 _Z9findrangeP4nodePiS1_iPPS1_ii_param_2,
	.param .u32 _Z9findrangeP4nodePiS1_iPPS1_ii_param_3,
	.param .u64 .ptr .align 1 _Z9findrangeP4nodePiS1_iPPS1_ii_param_4,
	.param .u32 _Z9findrangeP4nodePiS1_iPPS1_ii_param_5,
	.param .u32 _Z9findrangeP4nodePiS1_iPPS1_ii_param_6
)
{
	.reg .pred 	%p<18>;
	.reg .b16 	%rs<3>;
	.reg .b32 	%r<43>;
	.reg .b64 	%rd<61>;

	ld.param.u64 	%rd57, [_Z9findrangeP4nodePiS1_iPPS1_ii_param_0];
	ld.param.u64 	%rd15, [_Z9findrangeP4nodePiS1_iPPS1_ii_param_1];
	ld.param.u64 	%rd16, [_Z9findrangeP4nodePiS1_iPPS1_ii_param_2];
	ld.param.u64 	%rd17, [_Z9findrangeP4nodePiS1_iPPS1_ii_param_4];
	ld.param.u32 	%r20, [_Z9findrangeP4nodePiS1_iPPS1_ii_param_5];
	ld.param.u32 	%r19, [_Z9findrangeP4nodePiS1_iPPS1_ii_param_6];
	cvta.to.global.u64 	%rd1, %rd17;
	mov.u32 	%r21, %ctaid.x;
	mov.u32 	%r22, %ntid.x;
	mov.u32 	%r23, %tid.x;
	mad.lo.s32 	%r1, %r21, %r22, %r23;
	setp.ge.s32 	%p1, %r1, %r20;
	@%p1 bra 	$L__BB3_24;
	cvta.to.global.u64 	%rd18, %rd15;
	cvta.to.global.u64 	%rd19, %rd16;
	mul.wide.s32 	%rd20, %r1, 4;
	add.s64 	%rd21, %rd18, %rd20;
	ld.global.u32 	%r2, [%rd21];
	add.s64 	%rd22, %rd19, %rd20;
	ld.global.u32 	%r3, [%rd22];
	setp.eq.s64 	%p2, %rd57, 0;
	@%p2 bra 	$L__BB3_25;
	cvta.to.global.u64 	%rd23, %rd57;
	ld.global.u8 	%rs1, [%rd23+4];
	setp.ne.s16 	%p3, %rs1, 0;
	@%p3 bra 	$L__BB3_9;
$L__BB3_3:
	ld.u32 	%r4, [%rd57];
	setp.lt.s32 	%p4, %r4, 1;
	mov.b64 	%rd58, 0;
	@%p4 bra 	$L__BB3_8;
	ld.u64 	%rd3, [%rd57+8];
	mov.b32 	%r35, 0;
$L__BB3_5:
	mul.wide.u32 	%rd25, %r35, 4;
	add.s64 	%rd26, %rd3, %rd25;
	ld.u32 	%r25, [%rd26];
	setp.lt.s32 	%p5, %r2, %r25;
	@%p5 bra 	$L__BB3_7;
	add.s32 	%r35, %r35, 1;
	setp.lt.s32 	%p6, %r35, %r4;
	@%p6 bra 	$L__BB3_5;
$L__BB3_7:
	cvt.u64.u32 	%rd58, %r35;
$L__BB3_8:
	ld.u64 	%rd27, [%rd57+24];
	shl.b64 	%rd28, %rd58, 3;
	add.s64 	%rd29, %rd27, %rd28;
	ld.u64 	%rd57, [%rd29];
	ld.u8 	%rs2, [%rd57+4];
	setp.eq.s16 	%p7, %rs2, 0;
	@%p7 bra 	$L__BB3_3;
$L__BB3_9:
	mul.wide.s32 	%rd49, %r19, 8;
$L__BB3_10:
	ld.u32 	%r8, [%rd57];
	setp.lt.s32 	%p8, %r8, 1;
	mov.b32 	%r41, 0;
	@%p8 bra 	$L__BB3_14;
	ld.u64 	%rd9, [%rd57+8];
	mov.b32 	%r41, 0;
$L__BB3_12:
	mul.wide.u32 	%rd30, %r41, 4;
	add.s64 	%rd31, %rd9, %rd30;
	ld.u32 	%r28, [%rd31];
	setp.ge.s32 	%p9, %r28, %r2;
	@%p9 bra 	$L__BB3_14;
	add.s32 	%r41, %r41, 1;
	setp.lt.s32 	%p10, %r41, %r8;
	@%p10 bra 	$L__BB3_12;
$L__BB3_14:
	setp.eq.s32 	%p11, %r41, %r8;
	@%p11 bra 	$L__BB3_22;
	mul.wide.s32 	%rd32, %r1, 8;
	add.s64 	%rd10, %rd1, %rd32;
	mov.b32 	%r42, 0;
$L__BB3_16:
	ld.u32 	%r30, [%rd57];
	setp.ge.s32 	%p12, %r41, %r30;
	@%p12 bra 	$L__BB3_19;
$L__BB3_17:
	ld.u64 	%rd33, [%rd57+8];
	mul.wide.u32 	%rd34, %r41, 4;
	add.s64 	%rd35, %rd33, %rd34;
	ld.u32 	%r31, [%rd35];
	setp.gt.s32 	%p13, %r31, %r3;
	@%p13 bra 	$L__BB3_19;
	ld.u64 	%rd36, [%rd57+24];
	mul.wide.u32 	%rd37, %r41, 8;
	add.s64 	%rd38, %rd36, %rd37;
	ld.u64 	%rd39, [%rd38];
	ld.u64 	%rd40, [%rd39];
	ld.global.u64 	%rd41, [%rd10];
	mul.wide.s32 	%rd42, %r42, 8;
	add.s64 	%rd43, %rd41, %rd42;
	st.u64 	[%rd43], %rd40;
	add.s32 	%r42, %r42, 1;
	add.s32 	%r41, %r41, 1;
	ld.u32 	%r32, [%rd57];
	setp.lt.s32 	%p14, %r41, %r32;
	@%p14 bra 	$L__BB3_17;
$L__BB3_19:
	ld.u64 	%rd44, [%rd57+24];
	add.s64 	%rd46, %rd44, %rd49;
	ld.u64 	%rd57, [%rd46+-8];
	setp.ne.s64 	%p15, %rd57, 0;
	mov.b32 	%r41, 0;
	@%p15 bra 	$L__BB3_16;
	setp.ne.s32 	%p16, %r42, 0;
	@%p16 bra 	$L__BB3_24;
	mov.b64 	%rd47, 0;
	st.global.u64 	[%rd10], %rd47;
	bra.uni 	$L__BB3_24;
$L__BB3_22:
	ld.u64 	%rd48, [%rd57+24];
	add.s64 	%rd50, %rd48, %rd49;
	ld.u64 	%rd57, [%rd50+-8];
	setp.ne.s64 	%p17, %rd57, 0;
	@%p17 bra 	$L__BB3_10;
	mul.wide.s32 	%rd51, %r1, 8;
	add.s64 	%rd52, %rd1, %rd51;
	mov.b64 	%rd53, 0;
	st.global.u64 	[%rd52], %rd53;
$L__BB3_24:
	ret;
$L__BB3_25:
	mul.wide.s32 	%rd54, %r1, 8;
	add.s64 	%rd55, %rd1, %rd54;
	mov.b64 	%rd56, 0;
	st.global.u64 	[%rd55], %rd56;
	bra.uni 	$L__BB3_24;

}
	// .globl	_Z12findrangelenP4nodePiS1_iS1_ii
.visible .entry _Z12findrangelenP4nodePiS1_iS1_ii(
	.param .u64 .ptr .align 1 _Z12findrangelenP4nodePiS1_iS1_ii_param_0,
	.param .u64 .ptr .align 1 _Z12findrangelenP4nodePiS1_iS1_ii_param_1,
	.param .u64 .ptr .align 1 _Z12findrangelenP4nodePiS1_iS1_ii_param_2,
	.param .u32 _Z12findrangelenP4nodePiS1_iS1_ii_param_3,
	.param .u64 .ptr .align 1 _Z12findrangelenP4nodePiS1_iS1_ii_param_4,
	.param .u32 _Z12findrangelenP4nodePiS1_iS1_ii_param_5,
	.param .u32 _Z12findrangelenP4nodePiS1_iS1_ii_param_6
)
{
	.reg .pred 	%p<21>;
	.reg .b16 	%rs<3>;
	.reg .b32 	%r<44>;
	.reg .b64 	%rd<60>;

	ld.param.u64 	%rd16, [_Z12findrangelenP4nodePiS1_iS1_ii_param_0];
	ld.param.u64 	%rd17, [_Z12findrangelenP4nodePiS1_iS1_ii_param_1];
	ld.param.u64 	%rd18, [_Z12findrangelenP4nodePiS1_iS1_ii_param_2];
	ld.param.u64 	%rd19, [_Z12findrangelenP4nodePiS1_iS1_ii_param_4];
	ld.param.u32 	%r21, [_Z12findrangelenP4nodePiS1_iS1_ii_param_5];
	ld.param.u32 	%r20, [_Z12findrangelenP4nodePiS1_iS1_ii_param_6];
	cvta.to.global.u64 	%rd1, %rd19;
	mov.u32 	%r22, %ctaid.x;
	mov.u32 	%r23, %ntid.x;
	mov.u32 	%r24, %tid.x;
	mad.lo.s32 	%r1, %r22, %r23, %r24;
	setp.ge.s32 	%p3, %r1, %r21;
	@%p3 bra 	$L__BB4_25;
	cvta.to.global.u64 	%rd20, %rd17;
	cvta.to.global.u64 	%rd21, %rd18;
	mul.wide.s32 	%rd22, %r1, 4;
	add.s64 	%rd23, %rd20, %rd22;
	ld.global.u32 	%r2, [%rd23];
	add.s64 	%rd24, %rd21, %rd22;
	ld.global.u32 	%r3, [%rd24];
	setp.eq.s64 	%p4, %rd16, 0;
	@%p4 bra 	$L__BB4_26;
	cvta.to.global.u64 	%rd58, %rd16;
	ld.global.u8 	%rs1, [%rd58+4];
	setp.ne.s16 	%p6, %rs1, 0;
	mov.pred 	%p20, 0;
	@%p6 bra 	$L__BB4_10;
$L__BB4_3:
	ld.global.u32 	%r4, [%rd58];
	setp.lt.s32 	%p7, %r4, 1;
	mov.b64 	%rd57, 0;
	@%p7 bra 	$L__BB4_8;
	ld.global.u64 	%rd26, [%rd58+8];
	cvta.to.global.u64 	%rd4, %rd26;
	mov.b32 	%r36, 0;
$L__BB4_5:
	mul.wide.u32 	%rd27, %r36, 4;
	add.s64 	%rd28, %rd4, %rd27;
	ld.global.u32 	%r26, [%rd28];
	setp.lt.s32 	%p8, %r2, %r26;
	@%p8 bra 	$L__BB4_7;
	add.s32 	%r36, %r36, 1;
	setp.lt.s32 	%p9, %r36, %r4;
	@%p9 bra 	$L__BB4_5;
$L__BB4_7:
	cvt.u64.u32 	%rd57, %r36;
$L__BB4_8:
	ld.global.u64 	%rd29, [%rd58+24];
	cvta.to.global.u64 	%rd30, %rd29;
	shl.b64 	%rd31, %rd57, 3;
	add.s64 	%rd32, %rd30, %rd31;
	ld.global.u64 	%rd8, [%rd32];
	cvta.to.global.u64 	%rd58, %rd8;
	ld.global.u8 	%rs2, [%rd58+4];
	setp.eq.s16 	%p10, %rs2, 0;
	@%p10 bra 	$L__BB4_3;
	setp.eq.s64 	%p20, %rd8, 0;
$L__BB4_10:
	@%p20 bra 	$L__BB4_24;
$L__BB4_11:
	ld.global.u32 	%r8, [%rd58];
	setp.lt.s32 	%p11, %r8, 1;
	mov.b32 	%r42, 0;
	@%p11 bra 	$L__BB4_15;
	ld.global.u64 	%rd33, [%rd58+8];
	cvta.to.global.u64 	%rd11, %rd33;
	mov.b32 	%r42, 0;
$L__BB4_13:
	mul.wide.u32 	%rd34, %r42, 4;
	add.s64 	%rd35, %rd11, %rd34;
	ld.global.u32 	%r29, [%rd35];
	setp.ge.s32 	%p12, %r29, %r2;
	@%p12 bra 	$L__BB4_15;
	add.s32 	%r42, %r42, 1;
	setp.lt.s32 	%p13, %r42, %r8;
	@%p13 bra 	$L__BB4_13;
$L__BB4_15:
	setp.eq.s32 	%p14, %r42, %r8;
	@%p14 bra 	$L__BB4_23;
	mov.b32 	%r43, 0;
	mul.wide.s32 	%rd41, %r20, 8;
$L__BB4_17:
	ld.global.u32 	%r14, [%rd58];
	setp.ge.s32 	%p15, %r42, %r14;
	@%p15 bra 	$L__BB4_21;
	ld.global.u64 	%rd36, [%rd58+8];
	cvta.to.global.u64 	%rd14, %rd36;
$L__BB4_19:
	mul.wide.u32 	%rd37, %r42, 4;
	add.s64 	%rd38, %rd14, %rd37;
	ld.global.u32 	%r31, [%rd38];
	setp.gt.s32 	%p16, %r31, %r3;
	@%p16 bra 	$L__BB4_21;
	add.s32 	%r43, %r43, 1;
	add.s32 	%r42, %r42, 1;
	setp.lt.s32 	%p17, %r42, %r14;
	@%p17 bra 	$L__BB4_19;
$L__BB4_21:
	ld.global.u64 	%rd39, [%rd58+24];
	cvta.to.global.u64 	%rd40, %rd39;
	add.s64 	%rd42, %rd40, %rd41;
	ld.global.u64 	%rd43, [%rd42+-8];
	cvta.to.global.u64 	%rd58, %rd43;
	setp.ne.s64 	%p18, %rd43, 0;
	mov.b32 	%r42, 0;
	@%p18 bra 	$L__BB4_17;
	add.s64 	%rd45, %rd1, %rd22;
	st.global.u32 	[%rd45], %r43;
	bra.uni 	$L__BB4_25;
$L__BB4_23:
	ld.global.u64 	%rd46, [%rd58+24];
	cvta.to.global.u64 	%rd47, %rd46;
	mul.wide.s32 	%rd48, %r20, 8;
	add.s64 	%rd49, %rd47, %rd48;
	ld.global.u64 	%rd50, [%rd49+-8];
	cvta.to.global.u64 	%rd58, %rd50;
	setp.ne.s64 	%p19, %rd50, 0;
	@%p19 bra 	$L__BB4_11;
$L__BB4_24:
	add.s64 	%rd52, %rd1, %rd22;
	mov.b32 	%r33, 0;
	st.global.u32 	[%rd52], %r33;
$L__BB4_25:
	ret;
$L__BB4_26:
	add.s64 	%rd54, %rd1, %rd22;
	mov.b32 	%r34, 0;
	st.global.u32 	[%rd54], %r34;
	bra.uni 	$L__BB4_25;

}
	// .globl	_Z8additionP4nodePiS1_S1_i
.visible .entry _Z8additionP4nodePiS1_S1_i(
	.param .u64 .ptr .align 1 _Z8additionP4nodePiS1_S1_i_param_0,
	.param .u64 .ptr .align 1 _Z8additionP4nodePiS1_S1_i_param_1,
	.param .u64 .ptr .align 1 _Z8additionP4nodePiS1_S1_i_param_2,
	.param .u64 .ptr .align 1 _Z8additionP4nodePiS1_S1_i_param_3,
	.param .u32 _Z8additionP4nodePiS1_S1_i_param_4
)
{
	.reg .pred 	%p<11>;
	.reg .b16 	%rs<3>;
	.reg .b32 	%r<24>;
	.reg .b64 	%rd<38>;

	ld.param.u64 	%rd35, [_Z8additionP4nodePiS1_S1_i_param_0];
	ld.param.u64 	%rd9, [_Z8additionP4nodePiS1_S1_i_param_1];
	ld.param.u64 	%rd10, [_Z8additionP4nodePiS1_S1_i_param_2];
	ld.param.u64 	%rd11, [_Z8additionP4nodePiS1_S1_i_param_3];
	ld.param.u32 	%r12, [_Z8additionP4nodePiS1_S1_i_param_4];
	mov.u32 	%r13, %ctaid.x;
	mov.u32 	%r14, %ntid.x;
	mov.u32 	%r15, %tid.x;
	mad.lo.s32 	%r1, %r13, %r14, %r15;
	setp.ge.s32 	%p1, %r1, %r12;
	@%p1 bra 	$L__BB5_14;
	cvta.to.global.u64 	%rd12, %rd9;
	cvta.to.global.u64 	%rd13, %rd10;
	cvta.to.global.u64 	%rd14, %rd11;
	mul.wide.s32 	%rd15, %r1, 4;
	add.s64 	%rd16, %rd12, %rd15;
	ld.global.u32 	%r2, [%rd16];
	add.s64 	%rd17, %rd13, %rd15;
	ld.global.u32 	%r3, [%rd17];
	add.s64 	%rd18, %rd14, %rd15;
	ld.global.u32 	%r4, [%rd18];
	setp.eq.s64 	%p2, %rd35, 0;
	@%p2 bra 	$L__BB5_14;
	cvta.to.global.u64 	%rd19, %rd35;
	ld.global.u8 	%rs1, [%rd19+4];
	setp.ne.s16 	%p3, %rs1, 0;
	@%p3 bra 	$L__BB5_9;
$L__BB5_3:
	ld.u32 	%r5, [%rd35];
	setp.lt.s32 	%p4, %r5, 1;
	mov.b64 	%rd37, 0;
	@%p4 bra 	$L__BB5_8;
	ld.u64 	%rd2, [%rd35+8];
	mov.b32 	%r22, 0;
$L__BB5_5:
	mul.wide.u32 	%rd21, %r22, 4;
	add.s64 	%rd22, %rd2, %rd21;
	ld.u32 	%r17, [%rd22];
	setp.lt.s32 	%p5, %r2, %r17;
	@%p5 bra 	$L__BB5_7;
	add.s32 	%r22, %r22, 1;
	setp.lt.s32 	%p6, %r22, %r5;
	@%p6 bra 	$L__BB5_5;
$L__BB5_7:
	cvt.u64.u32 	%rd37, %r22;
$L__BB5_8:
	ld.u64 	%rd23, [%rd35+24];
	shl.b64 	%rd24, %rd37, 3;
	add.s64 	%rd25, %rd23, %rd24;
	ld.u64 	%rd35, [%rd25];
	ld.u8 	%rs2, [%rd35+4];
	setp.eq.s16 	%p7, %rs2, 0;
	@%p7 bra 	$L__BB5_3;
$L__BB5_9:
	ld.u32 	%r6, [%rd35];
	setp.lt.s32 	%p8, %r6, 1;
	@%p8 bra 	$L__BB5_14;
	ld.u64 	%rd4, [%rd35+8];
	mov.b32 	%r23, 0;
	bra.uni 	$L__BB5_12;
$L__BB5_11:
	add.s32 	%r23, %r23, 1;
	setp.ge.s32 	%p10, %r23, %r6;
	@%p10 bra 	$L__BB5_14;
$L__BB5_12:
	mul.wide.u32 	%rd26, %r23, 4;
	add.s64 	%rd27, %rd4, %rd26;
	ld.u32 	%r19, [%rd27];
	setp.ne.s32 	%p9, %r19, %r2;
	@%p9 bra 	$L__BB5_11;
	ld.u64 	%rd28, [%rd35+24];
	mul.wide.u32 	%rd29, %r23, 8;
	add.s64 	%rd30, %rd28, %rd29;
	ld.u64 	%rd31, [%rd30];
	ld.u64 	%rd32, [%rd31];
	mul.wide.s32 	%rd33, %r3, 4;
	add.s64 	%rd34, %rd32, %rd33;
	atom.add.u32 	%r20, [%rd34+-4], %r4;
$L__BB5_14:
	ret;

}
	// .globl	_Z6helperP4nodeS0_i
.visible .entry _Z6helperP4nodeS0_i(
	.param .u64 .ptr .align 1 _Z6helperP4nodeS0_i_param_0,
	.param .u64 .ptr .align 1 _Z6helperP4nodeS0_i_param_1,
	.param .u32 _Z6helperP4nodeS0_i_param_2
)
{
	.reg .b32 	%r<2>;
	.reg .b64 	%rd<7>;

	ld.param.u64 	%rd1, [_Z6helperP4nodeS0_i_param_0];
	ld.param.u64 	%rd2, [_Z6helperP4nodeS0_i_param_1];
	ld.param.u32 	%r1, [_Z6helperP4nodeS0_i_param_2];
	cvta.to.global.u64 	%rd3, %rd1;
	ld.global.u64 	%rd4, [%rd3+24];
	mul.wide.s32 	%rd5, %r1, 8;
	add.s64 	%rd6, %rd4, %rd5;
	st.u64 	[%rd6+-8], %rd2;
	ret;

}
	// .globl	_Z14printGPULeavesP4nodei
.visible .entry _Z14printGPULeavesP4nodei(
	.param .u64 .ptr .align 1 _Z14printGPULeavesP4nodei_param_0,
	.param .u32 _Z14printGPULeavesP4nodei_param_1
)
{
	.local .align 8 .b8 	__local_depot7[8];
	.reg .b64 	%SP;
	.reg .b64 	%SPL;
	.reg .pred 	%p<9>;
	.reg .b16 	%rs<3>;
	.reg .b32 	%r<28>;
	.reg .b64 	%rd<40>;

	mov.u64 	%SPL, __local_depot7;
	cvta.local.u64 	%SP, %SPL;
	ld.param.u64 	%rd38, [_Z14printGPULeavesP4nodei_param_0];
	ld.param.u32 	%r5, [_Z14printGPULeavesP4nodei_param_1];
	cvta.to.global.u64 	%rd1, %rd38;
	add.u64 	%rd9, %SP, 0;
	add.u64 	%rd2, %SPL, 0;
	setp.eq.s64 	%p1, %rd38, 0;
	@%p1 bra 	$L__BB7_13;
	ld.global.u32 	%r6, [%rd1];
	setp.lt.s32 	%p2, %r6, 1;
	@%p2 bra 	$L__BB7_4;
	mov.b32 	%r26, 0;
	mov.u64 	%rd13, $str$1;
$L__BB7_3:
	ld.global.u64 	%rd10, [%rd1+8];
	mul.wide.u32 	%rd11, %r26, 4;
	add.s64 	%rd12, %rd10, %rd11;
	ld.u32 	%r8, [%rd12];
	st.local.u32 	[%rd2], %r8;
	cvta.global.u64 	%rd14, %rd13;
	{ // callseq 0, 0
	.param .b64 param0;
	st.param.b64 	[param0], %rd14;
	.param .b64 param1;
	st.param.b64 	[param1], %rd9;
	.param .b32 retval0;
	call.uni (retval0), 
	vprintf, 
	(
	param0, 
	param1
	);
	ld.param.b32 	%r9, [retval0];
	} // callseq 0
	add.s32 	%r26, %r26, 1;
	ld.global.u32 	%r11, [%rd1];
	setp.lt.s32 	%p3, %r26, %r11;
	@%p3 bra 	$L__BB7_3;
$L__BB7_4:
	mov.u64 	%rd16, $str$2;
	cvta.global.u64 	%rd17, %rd16;
	{ // callseq 1, 0
	.param .b64 param0;
	st.param.b64 	[param0], %rd17;
	.param .b64 param1;
	st.param.b64 	[param1], 0;
	.param .b32 retval0;
	call.uni (retval0), 
	vprintf, 
	(
	param0, 
	param1
	);
	ld.param.b32 	%r12, [retval0];
	} // callseq 1
	ld.global.u8 	%rs1, [%rd1+4];
	setp.ne.s16 	%p4, %rs1, 0;
	@%p4 bra 	$L__BB7_5;
	bra.uni 	$L__BB7_14;
$L__BB7_5:
	mov.u64 	%rd22, $str$1;
	mul.wide.s32 	%rd26, %r5, 8;
	mov.u64 	%rd29, $str$3;
$L__BB7_6:
	ld.u32 	%r14, [%rd38];
	setp.lt.s32 	%p6, %r14, 1;
	@%p6 bra 	$L__BB7_9;
	mov.b32 	%r27, 0;
$L__BB7_8:
	ld.u64 	%rd19, [%rd38+8];
	mul.wide.u32 	%rd20, %r27, 4;
	add.s64 	%rd21, %rd19, %rd20;
	ld.u32 	%r16, [%rd21];
	st.local.u32 	[%rd2], %r16;
	cvta.global.u64 	%rd23, %rd22;
	{ // callseq 2, 0
	.param .b64 param0;
	st.param.b64 	[param0], %rd23;
	.param .b64 param1;
	st.param.b64 	[param1], %rd9;
	.param .b32 retval0;
	call.uni (retval0), 
	vprintf, 
	(
	param0, 
	param1
	);
	ld.param.b32 	%r17, [retval0];
	} // callseq 2
	add.s32 	%r27, %r27, 1;
	ld.u32 	%r19, [%rd38];
	setp.lt.s32 	%p7, %r27, %r19;
	@%p7 bra 	$L__BB7_8;
$L__BB7_9:
	ld.u64 	%rd25, [%rd38+24];
	add.s64 	%rd27, %rd25, %rd26;
	ld.u64 	%rd28, [%rd27+-8];
	setp.eq.s64 	%p8, %rd28, 0;
	@%p8 bra 	$L__BB7_11;
	cvta.global.u64 	%rd30, %rd29;
	{ // callseq 3, 0
	.param .b64 param0;
	st.param.b64 	[param0], %rd30;
	.param .b64 param1;
	st.param.b64 	[param1], 0;
	.param .b32 retval0;
	call.uni (retval0), 
	vprintf, 
	(
	param0, 
	param1
	);
	ld.param.b32 	%r20, [retval0];
	} // callseq 3
	ld.u64 	%rd31, [%rd38+24];
	add.s64 	%rd33, %rd31, %rd26;
	ld.u64 	%rd38, [%rd33+-8];
	bra.uni 	$L__BB7_6;
$L__BB7_11:
	cvta.global.u64 	%rd35, %rd16;
	{ // callseq 4, 0
	.param .b64 param0;
	st.param.b64 	[param0], %rd35;
	.param .b64 param1;
	st.param.b64 	[param1], 0;
	.param .b32 retval0;
	call.uni (retval0), 
	vprintf, 
	(
	param0, 
	param1
	);
	ld.param.b32 	%r22, [retval0];
	} // callseq 4
$L__BB7_12:
	ret;
$L__BB7_13:
	mov.u64 	%rd36, $str;
	cvta.global.u64 	%rd37, %rd36;
	{ // callseq 5, 0
	.param .b64 param0;
	st.param.b64 	[param0], %rd37;
	.param .b64 param1;
	st.param.b64 	[param1], 0;
	.param .b32 retval0;
	call.uni (retval0), 
	vprintf, 
	(
	param0, 
	param1
	);
	ld.param.b32 	%r24, [retval0];
	} // callseq 5
	bra.uni 	$L__BB7_12;
$L__BB7_14:
	ld.u64 	%rd18, [%rd38+24];
	ld.u64 	%rd38, [%rd18];
	ld.u8 	%rs2, [%rd38+4];
	setp.eq.s16 	%p5, %rs2, 0;
	@%p5 bra 	$L__BB7_14;
	bra.uni 	$L__BB7_5;

}
	// .globl	_Z6printkPii
.visible .entry _Z6printkPii(
	.param .u64 .ptr .align 1 _Z6printkPii_param_0,
	.param .u32 _Z6printkPii_param_1
)
{
	.local .align 8 .b8 	__local_depot8[8];
	.reg .b64 	%SP;
	.reg .b64 	%SPL;
	.reg .pred 	%p<10>;
	.reg .b32 	%r<112>;
	.reg .b64 	%rd<32>;

	mov.u64 	%SPL, __local_depot8;
	cvta.local.u64 	%SP, %SPL;
	ld.param.u64 	%rd9, [_Z6printkPii_param_0];
	ld.param.u32 	%r16, [_Z6printkPii_param_1];
	cvta.to.global.u64 	%rd1, %rd9;
	add.u64 	%rd10, %SP, 0;
	add.u64 	%rd2, %SPL, 0;
	setp.lt.s32 	%p1, %r16, 1;
	@%p1 bra 	$L__BB8_13;
	and.b32  	%r1, %r16, 15;
	setp.lt.u32 	%p2, %r16, 16;
	mov.b32 	%r109, 0;
	@%p2 bra 	$L__BB8_4;
	and.b32  	%r109, %r16, 2147483632;
	neg.s32 	%r107, %r109;
	add.s64 	%rd30, %rd1, 32;
	mov.u64 	%rd11, $str$1;
$L__BB8_3:
	.pragma "nounroll";
	ld.global.u32 	%r18, [%rd30+-32];
	st.local.u32 	[%rd2], %r18;
	cvta.global.u64 	%rd12, %rd11;
	{ // callseq 6, 0
	.param .b64 param0;
	st.param.b64 	[param0], %rd12;
	.param .b64 param1;
	st.param.b64 	[param1], %rd10;
	.param .b32 retval0;
	call.uni (retval0), 
	vprintf, 
	(
	param0, 
	param1
	);
	ld.param.b32 	%r19, [retval0];
	} // callseq 6
	ld.global.u32 	%r21, [%rd30+-28];
	st.local.u32 	[%rd2], %r21;
	{ // callseq 7, 0
	.param .b64 param0;
	st.param.b64 	[param0], %rd12;
	.param .b64 param1;
	st.param.b64 	[param1], %rd10;
	.param .b32 retval0;
	call.uni (retval0), 
	vprintf, 
	(
	param0, 
	param1
	);
	ld.param.b32 	%r22, [retval0];
	} // callseq 7
	ld.global.u32 	%r24, [%rd30+-24];
	st.local.u32 	[%rd2], %r24;
	{ // callseq 8, 0
	.param .b64 param0;
	st.param.b64 	[param0], %rd12;
	.param .b64 param1;
	st.param.b64 	[param1], %rd10;
	.param .b32 retval0;
	call.uni (retval0), 
	vprintf, 
	(
	param0, 
	param1
	);
	ld.param.b32 	%r25, [retval0];
	} // callseq 8
	ld.global.u32 	%r27, [%rd30+-20];
	st.local.u32 	[%rd2], %r27;
	{ // callseq 9, 0
	.param .b64 param0;
	st.param.b64 	[param0], %rd12;
	.param .b64 param1;
	st.param.b64 	[param1], %rd10;
	.param .b32 retval0;
	call.uni (retval0), 
	vprintf, 
	(
	param0, 
	param1
	);
	ld.param.b32 	%r28, [retval0];
	} // callseq 9
	ld.global.u32 	%r30, [%rd30+-16];
	st.local.u32 	[%rd2], %r30;
	{ // callseq 10, 0
	.param .b64 param0;
	st.param.b64 	[param0], %rd12;
	.param .b64 param1;
	st.param.b64 	[param1], %rd10;
	.param .b32 retval0;
	call.uni (retval0), 
	vprintf, 
	(
	param0, 
	param1
	);
	ld.param.b32 	%r31, [retval0];
	} // callseq 10
	ld.global.u32 	%r33, [%rd30+-12];
	st.local.u32 	[%rd2], %r33;
	{ // callseq 11, 0
	.param .b64 param0;
	st.param.b64 	[param0], %rd12;
	.param .b64 param1;
	st.param.b64 	[param1], %rd10;
	.param .b32 retval0;
	call.uni (retval0), 
	vprintf, 
	(
	param0, 
	param1
	);
	ld.param.b32 	%r34, [retval0];
	} // callseq 11
	ld.global.u32 	%r36, [%rd30+-8];
	st.local.u32 	[%rd2], %r36;
	{ // callseq 12, 0
	.param .b64 param0;
	st.param.b64 	[param0], %rd12;
	.param .b64 param1;
	st.param.b64 	[param1], %rd10;
	.param .b32 retval0;
	call.uni (retval0), 
	vprintf, 
	(
	param0, 
	param1
	);
	ld.param.b32 	%r37, [retval0];
	} // callseq 12
	ld.global.u32 	%r39, [%rd30+-4];
	st.local.u32 	[%rd2], %r39;
	{ // callseq 13, 0
	.param .b64 param0;
	st.param.b64 	[param0], %rd12;
	.param .b64 param1;
	st.param.b64 	[param1], %rd10;
	.param .b32 retval0;
	call.uni (retval0), 
	vprintf, 
	(
	param0, 
	param1
	);
	ld.param.b32 	%r40, [retval0];
	} // callseq 13
	ld.global.u32 	%r42, [%rd30];
	st.local.u32 	[%rd2], %r42;
	{ // callseq 14, 0
	.param .b64 param0;
	st.param.b64 	[param0], %rd12;
	.param .b64 param1;
	st.param.b64 	[param1], %rd10;
	.param .b32 retval0;
	call.uni (retval0), 
	vprintf, 
	(
	param0, 
	param1
	);
	ld.param.b32 	%r43, [retval0];
	} // callseq 14
	ld.global.u32 	%r45, [%rd30+4];
	st.local.u32 	[%rd2], %r45;
	{ // callseq 15, 0
	.param .b64 param0;
	st.param.b64 	[param0], %rd12;
	.param .b64 param1;
	st.param.b64 	[param1], %rd10;
	.param .b32 retval0;
	call.uni (retval0), 
	vprintf, 
	(
	param0, 
	param1
	);
	ld.param.b32 	%r46, [retval0];
	} // callseq 15
	ld.global.u32 	%r48, [%rd30+8];
	st.local.u32 	[%rd2], %r48;
	{ // callseq 16, 0
	.param .b64 param0;
	st.param.b64 	[param0], %rd12;
	.param .b64 param1;
	st.param.b64 	[param1], %rd10;
	.param .b32 retval0;
	call.uni (retval0), 
	vprintf, 
	(
	param0, 
	param1
	);
	ld.param.b32 	%r49, [retval0];
	} // callseq 16
	ld.global.u32 	%r51, [%rd30+12];
	st.local.u32 	[%rd2], %r51;
	{ // callseq 17, 0
	.param .b64 param0;
	st.param.b64 	[param0], %rd12;
	.param .b64 param1;
	st.param.b64 	[param1], %rd10;
	.param .b32 retval0;
	call.uni (retval0), 
	vprintf, 
	(
	param0, 
	param1
	);
	ld.param.b32 	%r52, [retval0];
	} // callseq 17
	ld.global.u32 	%r54, [%rd30+16];
	st.local.u32 	[%rd2], %r54;
	{ // callseq 18, 0
	.param .b64 param0;
	st.param.b64 	[param0], %rd12;
	.param .b64 param1;
	st.param.b64 	[param1], %rd10;
	.param .b32 retval0;
	call.uni (retval0), 
	vprintf, 
	(
	param0, 
	param1
	);
	ld.param.b32 	%r55, [retval0];
	} // callseq 18
	ld.global.u32 	%r57, [%rd30+20];
	st.local.u32 	[%rd2], %r57;
	{ // callseq 19, 0
	.param .b64 param0;
	st.param.b64 	[param0], %rd12;
	.param .b64 param1;
	st.param.b64 	[param1], %rd10;
	.param .b32 retval0;
	call.uni (retval0), 
	vprintf, 
	(
	param0, 
	param1
	);
	ld.param.b32 	%r58, [retval0];
	} // callseq 19
	ld.global.u32 	%r60, [%rd30+24];
	st.local.u32 	[%rd2], %r60;
	{ // callseq 20, 0
	.param .b64 param0;
	st.param.b64 	[param0], %rd12;
	.param .b64 param1;
	st.param.b64 	[param1], %rd10;
	.param .b32 retval0;
	call.uni (retval0), 
	vprintf, 
	(
	param0, 
	param1
	);
	ld.param.b32 	%r61, [retval0];
	} // callseq 20
	ld.global.u32 	%r63, [%rd30+28];
	st.local.u32 	[%rd2], %r63;
	{ // callseq 21, 0
	.param .b64 param0;
	st.param.b64 	[param0], %rd12;
	.param .b64 param1;
	st.param.b64 	[param1], %rd10;
	.param .b32 retval0;
	call.uni (retval0), 
	vprintf, 
	(
	param0, 
	param1
	);
	ld.param.b32 	%r64, [retval0];
	} // callseq 21
	add.s32 	%r107, %r107, 16;
	add.s64 	%rd30, %rd30, 64;
	setp.ne.s32 	%p3, %r107, 0;
	@%p3 bra 	$L__BB8_3;
$L__BB8_4:
	setp.eq.s32 	%p4, %r1, 0;
	@%p4 bra 	$L__BB8_13;
	and.b32  	%r7, %r16, 7;
	setp.lt.u32 	%p5, %r1, 8;
	@%p5 bra 	$L__BB8_7;
	mul.wide.u32 	%rd14, %r109, 4;
	add.s64 	%rd15, %rd1, %rd14;
	ld.global.u32 	%r66, [%rd15];
	st.local.u32 	[%rd2], %r66;
	mov.u64 	%rd16, $str$1;
	cvta.global.u64 	%rd17, %rd16;
	{ // callseq 22, 0
	.param .b64 param0;
	st.param.b64 	[param0], %rd17;
	.param .b64 param1;
	st.param.b64 	[param1], %rd10;
	.param .b32 retval0;
	call.uni (retval0), 
	vprintf, 
	(
	param0, 
	param1
	);
	ld.param.b32 	%r67, [retval0];
	} // callseq 22
	ld.global.u32 	%r69, [%rd15+4];
	st.local.u32 	[%rd2], %r69;
	{ // callseq 23, 0
	.param .b64 param0;
	st.param.b64 	[param0], %rd17;
	.param .b64 param1;
	st.param.b64 	[param1], %rd10;
	.param .b32 retval0;
	call.uni (retval0), 
	vprintf, 
	(
	param0, 
	param1
	);
	ld.param.b32 	%r70, [retval0];
	} // callseq 23
	ld.global.u32 	%r72, [%rd15+8];
	st.local.u32 	[%rd2], %r72;
	{ // callseq 24, 0
	.param .b64 param0;
	st.param.b64 	[param0], %rd17;
	.param .b64 param1;
	st.param.b64 	[param1], %rd10;
	.param .b32 retval0;
	call.uni (retval0), 
	vprintf, 
	(
	param0, 
	param1
	);
	ld.param.b32 	%r73, [retval0];
	} // callseq 24
	ld.global.u32 	%r75, [%rd15+12];
	st.local.u32 	[%rd2], %r75;
	{ // callseq 25, 0
	.param .b64 param0;
	st.param.b64 	[param0], %rd17;
	.param .b64 param1;
	st.param.b64 	[param1], %rd10;
	.param .b32 retval0;
	call.uni (retval0), 
	vprintf, 
	(
	param0, 
	param1
	);
	ld.param.b32 	%r76, [retval0];
	} // callseq 25
	ld.global.u32 	%r78, [%rd15+16];
	st.local.u32 	[%rd2], %r78;
	{ // callseq 26, 0
	.param .b64 param0;
	st.param.b64 	[param0], %rd17;
	.param .b64 param1;
	st.param.b64 	[param1], %rd10;
	.param .b32 retval0;
	call.uni (retval0), 
	vprintf, 
	(
	param0, 
	param1
	);
	ld.param.b32 	%r79, [retval0];
	} // callseq 26
	ld.global.u32 	%r81, [%rd15+20];
	st.local.u32 	[%rd2], %r81;
	{ // callseq 27, 0
	.param .b64 param0;
	st.param.b64 	[param0], %rd17;
	.param .b64 param1;
	st.param.b64 	[param1], %rd10;
	.param .b32 retval0;
	call.uni (retval0), 
	vprintf, 
	(
	param0, 
	param1
	);
	ld.param.b32 	%r82, [retval0];
	} // callseq 27
	ld.global.u32 	%r84, [%rd15+24];
	st.local.u32 	[%rd2], %r84;
	{ // callseq 28, 0
	.param .b64 param0;
	st.param.b64 	[param0], %rd17;
	.param .b64 param1;
	st.param.b64 	[param1], %rd10;
	.param .b32 retval0;
	call.uni (retval0), 
	vprintf, 
	(
	param0, 
	param1
	);
	ld.param.b32 	%r85, [retval0];
	} // callseq 28
	ld.global.u32 	%r87, [%rd15+28];
	st.local.u32 	[%rd2], %r87;
	{ // callseq 29, 0
	.param .b64 param0;
	st.param.b64 	[param0], %rd17;
	.param .b64 param1;
	st.param.b64 	[param1], %rd10;
	.param .b32 retval0;
	call.uni (retval0), 
	vprintf, 
	(
	param0, 
	param1
	);
	ld.param.b32 	%r88, [retval0];
	} // callseq 29
	add.s32 	%r109, %r109, 8;
$L__BB8_7:
	setp.eq.s32 	%p6, %r7, 0;
	@%p6 bra 	$L__BB8_13;
	and.b32  	%r10, %r16, 3;
	setp.lt.u32 	%p7, %r7, 4;
	@%p7 bra 	$L__BB8_10;
	mul.wide.u32 	%rd19, %r109, 4;
	add.s64 	%rd20, %rd1, %rd19;
	ld.global.u32 	%r90, [%rd20];
	st.local.u32 	[%rd2], %r90;
	mov.u64 	%rd21, $str$1;
	cvta.global.u64 	%rd22, %rd21;
	{ // callseq 30, 0
	.param .b64 param0;
	st.param.b64 	[param0], %rd22;
	.param .b64 param1;
	st.param.b64 	[param1], %rd10;
	.param .b32 retval0;
	call.uni (retval0), 
	vprintf, 
	(
	param0, 
	param1
	);
	ld.param.b32 	%r91, [retval0];
	} // callseq 30
	ld.global.u32 	%r93, [%rd20+4];
	st.local.u32 	[%rd2], %r93;
	{ // callseq 31, 0
	.param .b64 param0;
	st.param.b64 	[param0], %rd22;
	.param .b64 param1;
	st.param.b64 	[param1], %rd10;
	.param .b32 retval0;
	call.uni (retval0), 
	vprintf, 
	(
	param0, 
	param1
	);
	ld.param.b32 	%r94, [retval0];
	} // callseq 31
	ld.global.u32 	%r96, [%rd20+8];
	st.local.u32 	[%rd2], %r96;
	{ // callseq 32, 0
	.param .b64 param0;
	st.param.b64 	[param0], %rd22;
	.param .b64 param1;
	st.param.b64 	[param1], %rd10;
	.param .b32 retval0;
	call.uni (retval0), 
	vprintf, 
	(
	param0, 
	param1
	);
	ld.param.b32 	%r97, [retval0];
	} // callseq 32
	ld.global.u32 	%r99, [%rd20+12];
	st.local.u32 	[%rd2], %r99;
	{ // callseq 33, 0
	.param .b64 param0;
	st.param.b64 	[param0], %rd22;
	.param .b64 param1;
	st.param.b64 	[param1], %rd10;
	.param .b32 retval0;
	call.uni (retval0), 
	vprintf, 
	(
	param0, 
	param1
	);
	ld.param.b32 	%r100, [retval0];
	} // callseq 33
	add.s32 	%r109, %r109, 4;
$L__BB8_10:
	setp.eq.s32 	%p8, %r10, 0;
	@%p8 bra 	$L__BB8_13;
	mul.wide.u32 	%rd24, %r109, 4;
	add.s64 	%rd31, %rd1, %rd24;
	neg.s32 	%r111, %r10;
	mov.u64 	%rd25, $str$1;
$L__BB8_12:
	.pragma "nounroll";
	ld.global.u32 	%r102, [%rd31];
	st.local.u32 	[%rd2], %r102;
	cvta.global.u64 	%rd26, %rd25;
	{ // callseq 34, 0
	.param .b64 param0;
	st.param.b64 	[param0], %rd26;
	.param .b64 param1;
	st.param.b64 	[param1], %rd10;
	.param .b32 retval0;
	call.uni (retval0), 
	vprintf, 
	(
	param0, 
	param1
	);
	ld.param.b32 	%r103, [retval0];
	} // callseq 34
	add.s64 	%rd31, %rd31, 4;
	add.s32 	%r111, %r111, 1;
	setp.ne.s32 	%p9, %r111, 0;
	@%p9 bra 	$L__BB8_12;
$L__BB8_13:
	mov.u64 	%rd28, $str$2;
	cvta.global.u64 	%rd29, %rd28;
	{ // callseq 35, 0
	.param .b64 param0;
	st.param.b64 	[param0], %rd29;
	.param .b64 param1;
	st.param.b64 	[param1], 0;
	.param .b32 retval0;
	call.uni (retval0), 
	vprintf, 
	(
	param0, 
	param1
	);
	ld.param.b32 	%r105, [retval0];
	} // callseq 35
	ret;

}


// ===== COMPILED SASS (sm_100) =====

	.target	sm_100

	.elftype	@"ET_EXEC"


//--------------------- .note.nv.tkinfo           --------------------------
	.section	.note.nv.tkinfo,"",@"SHT_NOTE"
	.sectionflags	@"SHF_NOTE_NV_TKINFO"
	.tkinfo
        /*0018*/ 	.word	0x00000002
        /*0030*/ 	.string	""
        /*0030*/ 	.string	"ptxas"
        /*0030*/ 	.string	"Cuda compilation tools, release 13.0, V13.0.88"
        /*0030*/ 	.string	"Build cuda_13.0.r13.0/compiler.36424714_0"
        /*0030*/ 	.string	"-arch sm_100 -m 64 "



//--------------------- .note.nv.cuinfo           --------------------------
	.section	.note.nv.cuinfo,"",@"SHT_NOTE"
	.sectionflags	@"SHF_NOTE_NV_CUINFO"
        /*0018*/ 	.short	0x0002
        /*001a*/ 	.short	0x0064
        /*001c*/ 	.short	0x0082
	.zero		2


//--------------------- .nv.info                  --------------------------
	.section	.nv.info,"",@"SHT_CUDA_INFO"
	.align	4


	//----- nvinfo : EIATTR_REGCOUNT
	.align		4
        /*0000*/ 	.byte	0x04, 0x2f
        /*0002*/ 	.short	(.L_5 - .L_4)
	.align		4
.L_4:
        /*0004*/ 	.word	index@(_Z9pathtraceP4nodeiPi)
        /*0008*/ 	.word	0x00000010


	//----- nvinfo : EIATTR_FRAME_SIZE
	.align		4
.L_5:
        /*000c*/ 	.byte	0x04, 0x11
        /*000e*/ 	.short	(.L_7 - .L_6)
	.align		4
.L_6:
        /*0010*/ 	.word	index@(_Z9pathtraceP4nodeiPi)
        /*0014*/ 	.word	0x00000000


	//----- nvinfo : EIATTR_REGCOUNT
	.align		4
.L_7:
        /*0018*/ 	.byte	0x04, 0x2f
        /*001a*/ 	.short	(.L_9 - .L_8)
	.align		4
.L_8:
        /*001c*/ 	.word	index@(_Z12pathtracelenP4nodeiPi)
        /*0020*/ 	.word	0x00000010


	//----- nvinfo : EIATTR_FRAME_SIZE
	.align		4
.L_9:
        /*0024*/ 	.byte	0x04, 0x11
        /*0026*/ 	.short	(.L_11 - .L_10)
	.align		4
.L_10:
        /*0028*/ 	.word	index@(_Z12pathtracelenP4nodeiPi)
        /*002c*/ 	.word	0x00000000


	//----- nvinfo : EIATTR_REGCOUNT
	.align		4
.L_11:
        /*0030*/ 	.byte	0x04, 0x2f
        /*0032*/ 	.short	(.L_13 - .L_12)
	.align		4
.L_12:
        /*0034*/ 	.word	index@(_Z6searchP4nodePiiS1_i)
        /*0038*/ 	.word	0x00000018


	//----- nvinfo : EIATTR_FRAME_SIZE
	.align		4
.L_13:
        /*003c*/ 	.byte	0x04, 0x11
        /*003e*/ 	.short	(.L_15 - .L_14)
	.align		4
.L_14:
        /*0040*/ 	.word	index@(_Z6searchP4nodePiiS1_i)
        /*0044*/ 	.word	0x00000000


	//----- nvinfo : EIATTR_REGCOUNT
	.align		4
.L_15:
        /*0048*/ 	.byte	0x04, 0x2f
        /*004a*/ 	.short	(.L_17 - .L_16)
	.align		4
.L_16:
        /*004c*/ 	.word	index@(_Z9findrangeP4nodePiS1_iPPS1_ii)
        /*0050*/ 	.word	0x00000011


	//----- nvinfo : EIATTR_FRAME_SIZE
	.align		4
.L_17:
        /*0054*/ 	.byte	0x04, 0x11
        /*0056*/ 	.short	(.L_19 - .L_18)
	.align		4
.L_18:
        /*0058*/ 	.word	index@(_Z9findrangeP4nodePiS1_iPPS1_ii)
        /*005c*/ 	.word	0x00000000


	//----- nvinfo : EIATTR_REGCOUNT
	.align		4
.L_19:
        /*0060*/ 	.byte	0x04, 0x2f
        /*0062*/ 	.short	(.L_21 - .L_20)
	.align		4
.L_20:
        /*0064*/ 	.word	index@(_Z12findrangelenP4nodePiS1_iS1_ii)
        /*0068*/ 	.word	0x00000010


	//----- nvinfo : EIATTR_FRAME_SIZE
	.align		4
.L_21:
        /*006c*/ 	.byte	0x04, 0x11
        /*006e*/ 	.short	(.L_23 - .L_22)
	.align		4
.L_22:
        /*0070*/ 	.word	index@(_Z12findrangelenP4nodePiS1_iS1_ii)
        /*0074*/ 	.word	0x00000000


	//----- nvinfo : EIATTR_REGCOUNT
	.align		4
.L_23:
        /*0078*/ 	.byte	0x04, 0x2f
        /*007a*/ 	.short	(.L_25 - .L_24)
	.align		4
.L_24:
        /*007c*/ 	.word	index@(_Z8additionP4nodePiS1_S1_i)
        /*0080*/ 	.word	0x0000000f


	//----- nvinfo : EIATTR_FRAME_SIZE
	.align		4
.L_25:
        /*0084*/ 	.byte	0x04, 0x11
        /*0086*/ 	.short	(.L_27 - .L_26)
	.align		4
.L_26:
        /*0088*/ 	.word	index@(_Z8additionP4nodePiS1_S1_i)
        /*008c*/ 	.word	0x00000000


	//----- nvinfo : EIATTR_REGCOUNT
	.align		4
.L_27:
        /*0090*/ 	.byte	0x04, 0x2f
        /*0092*/ 	.short	(.L_29 - .L_28)
	.align		4
.L_28:
        /*0094*/ 	.word	index@(_Z6helperP4nodeS0_i)
        /*0098*/ 	.word	0x0000000c


	//----- nvinfo : EIATTR_FRAME_SIZE
	.align		4
.L_29:
        /*009c*/ 	.byte	0x04, 0x11
        /*009e*/ 	.short	(.L_31 - .L_30)
	.align		4
.L_30:
        /*00a0*/ 	.word	index@(_Z6helperP4nodeS0_i)
        /*00a4*/ 	.word	0x00000000


	//----- nvinfo : EIATTR_REGCOUNT
	.align		4
.L_31:
        /*00a8*/ 	.byte	0x04, 0x2f
        /*00aa*/ 	.short	(.L_33 - .L_32)
	.align		4
.L_32:
        /*00ac*/ 	.word	index@(_Z14printGPULeavesP4nodei)
        /*00b0*/ 	.word	0x00000018


	//----- nvinfo : EIATTR_FRAME_SIZE
	.align		4
.L_33:
        /*00b4*/ 	.byte	0x04, 0x11
        /*00b6*/ 	.short	(.L_35 - .L_34)
	.align		4
.L_34:
        /*00b8*/ 	.word	index@(_Z14printGPULeavesP4nodei)
        /*00bc*/ 	.word	0x00000008


	//----- nvinfo : EIATTR_REGCOUNT
	.align		4
.L_35:
        /*00c0*/ 	.byte	0x04, 0x2f
        /*00c2*/ 	.short	(.L_37 - .L_36)
	.align		4
.L_36:
        /*00c4*/ 	.word	index@(_Z6printkPii)
        /*00c8*/ 	.word	0x0000001b


	//----- nvinfo : EIATTR_FRAME_SIZE
	.align		4
.L_37:
        /*00cc*/ 	.byte	0x04, 0x11
        /*00ce*/ 	.short	(.L_39 - .L_38)
	.align		4
.L_38:
        /*00d0*/ 	.word	index@(_Z6printkPii)
        /*00d4*/ 	.word	0x00000008


	//----- nvinfo : EIATTR_MIN_STACK_SIZE
	.align		4
.L_39:
        /*00d8*/ 	.byte	0x04, 0x12
        /*00da*/ 	.short	(.L_41 - .L_40)
	.align		4
.L_40:
        /*00dc*/ 	.word	index@(_Z6printkPii)
        /*00e0*/ 	.word	0x00000008


	//----- nvinfo : EIATTR_MIN_STACK_SIZE
	.align		4
.L_41:
        /*00e4*/ 	.byte	0x04, 0x12
        /*00e6*/ 	.short	(.L_43 - .L_42)
	.align		4
.L_42:
        /*00e8*/ 	.word	index@(_Z14printGPULeavesP4nodei)
        /*00ec*/ 	.word	0x00000008


	//----- nvinfo : EIATTR_MIN_STACK_SIZE
	.align		4
.L_43:
        /*00f0*/ 	.byte	0x04, 0x12
        /*00f2*/ 	.short	(.L_45 - .L_44)
	.align		4
.L_44:
        /*00f4*/ 	.word	index@(_Z6helperP4nodeS0_i)
        /*00f8*/ 	.word	0x00000000


	//----- nvinfo : EIATTR_MIN_STACK_SIZE
	.align		4
.L_45:
        /*00fc*/ 	.byte	0x04, 0x12
        /*00fe*/ 	.short	(.L_47 - .L_46)
	.align		4
.L_46:
        /*0100*/ 	.word	index@(_Z8additionP4nodePiS1_S1_i)
        /*0104*/ 	.word	0x00000000


	//----- nvinfo : EIATTR_MIN_STACK_SIZE
	.align		4
.L_47:
        /*0108*/ 	.byte	0x04, 0x12
        /*010a*/ 	.short	(.L_49 - .L_48)
	.align		4
.L_48:
        /*010c*/ 	.word	index@(_Z12findrangelenP4nodePiS1_iS1_ii)
        /*0110*/ 	.word	0x00000000


	//----- nvinfo : EIATTR_MIN_STACK_SIZE
	.align		4
.L_49:
        /*0114*/ 	.byte	0x04, 0x12
        /*0116*/ 	.short	(.L_51 - .L_50)
	.align		4
.L_50:
        /*0118*/ 	.word	index@(_Z9findrangeP4nodePiS1_iPPS1_ii)
        /*011c*/ 	.word	0x00000000


	//----- nvinfo : EIATTR_MIN_STACK_SIZE
	.align		4
.L_51:
        /*0120*/ 	.byte	0x04, 0x12
        /*0122*/ 	.short	(.L_53 - .L_52)
	.align		4
.L_52:
        /*0124*/ 	.word	index@(_Z6searchP4nodePiiS1_i)
        /*0128*/ 	.word	0x00000000


	//----- nvinfo : EIATTR_MIN_STACK_SIZE
	.align		4
.L_53:
        /*012c*/ 	.byte	0x04, 0x12
        /*012e*/ 	.short	(.L_55 - .L_54)
	.align		4
.L_54:
        /*0130*/ 	.word	index@(_Z12pathtracelenP4nodeiPi)
        /*0134*/ 	.word	0x00000000


	//----- nvinfo : EIATTR_MIN_STACK_SIZE
	.align		4
.L_55:
        /*0138*/ 	.byte	0x04, 0x12
        /*013a*/ 	.short	(.L_57 - .L_56)
	.align		4
.L_56:
        /*013c*/ 	.word	index@(_Z9pathtraceP4nodeiPi)
        /*0140*/ 	.word	0x00000000
.L_57:


//--------------------- .nv.compat                --------------------------
	.section	.nv.compat,"",@"SHT_CUDA_COMPAT_INFO"
	.align	4
        /*0000*/ 	.byte	0x02, 0x09, 0x00, 0x00, 0x02, 0x02, 0x01, 0x00, 0x02, 0x05, 0x05, 0x00, 0x03, 0x07, 0x01, 0x01
        /*0010*/ 	.byte	0x02, 0x03, 0x00, 0x00, 0x02, 0x06, 0x01, 0x00, 0x04, 0x0b, 0x08, 0x00, 0x09, 0x00, 0x00, 0x00
        /*0020*/ 	.byte	0x00, 0x00, 0x00, 0x00


//--------------------- .nv.info._Z6printkPii     --------------------------
	.section	.nv.info._Z6printkPii,"",@"SHT_CUDA_INFO"
	.sectionflags	@""
	.align	4


	//----- nvinfo : EIATTR_CUDA_API_VERSION
	.align		4
        /*0000*/ 	.byte	0x04, 0x37
        /*0002*/ 	.short	(.L_59 - .L_58)
.L_58:
        /*0004*/ 	.word	0x00000082


	//----- nvinfo : EIATTR_KPARAM_INFO
	.align		4
.L_59:
        /*0008*/ 	.byte	0x04, 0x17
        /*000a*/ 	.short	(.L_61 - .L_60)
.L_60:
        /*000c*/ 	.word	0x00000000
        /*0010*/ 	.short	0x0001
        /*0012*/ 	.short	0x0008
        /*0014*/ 	.byte	0x00, 0xf0, 0x11, 0x00


	//----- nvinfo : EIATTR_KPARAM_INFO
	.align		4
.L_61:
        /*0018*/ 	.byte	0x04, 0x17
        /*001a*/ 	.short	(.L_63 - .L_62)
.L_62:
        /*001c*/ 	.word	0x00000000
        /*0020*/ 	.short	0x0000
        /*0022*/ 	.short	0x0000
        /*0024*/ 	.byte	0x00, 0xf5, 0x21, 0x00


	//----- nvinfo : EIATTR_SPARSE_MMA_MASK
	.align		4
.L_63:
        /*0028*/ 	.byte	0x03, 0x50
        /*002a*/ 	.short	0x0000


	//----- nvinfo : EIATTR_MAXREG_COUNT
	.align		4
        /*002c*/ 	.byte	0x03, 0x1b
        /*002e*/ 	.short	0x00ff


	//----- nvinfo : EIATTR_EXTERNS
	.align		4
        /*0030*/ 	.byte	0x04, 0x0f
        /*0032*/ 	.short	(.L_65 - .L_64)


	//   ....[0]....
	.align		4
.L_64:
        /*0034*/ 	.word	index@(vprintf)


	//----- nvinfo : EIATTR_MERCURY_ISA_VERSION
	.align		4
.L_65:
        /*0038*/ 	.byte	0x03, 0x5f
        /*003a*/ 	.short	0x0101


	//----- nvinfo : EIATTR_VRC_CTA_INIT_COUNT
	.align		4
        /*003c*/ 	.byte	0x02, 0x4a
	.zero		1
	.zero		1


	//----- nvinfo : EIATTR_SYSCALL_OFFSETS
	.align		4
        /*0040*/ 	.byte	0x04, 0x46
        /*0042*/ 	.short	(.L_67 - .L_66)


	//   ....[0]....
.L_66:
        /*0044*/ 	.word	0x00000250


	//   ....[1]....
        /*0048*/ 	.word	0x000002f0


	//   ....[2]....
        /*004c*/ 	.word	0x00000390


	//   ....[3]....
        /*0050*/ 	.word	0x00000430


	//   ....[4]....
        /*0054*/ 	.word	0x000004d0


	//   ....[5]....
        /*0058*/ 	.word	0x00000570


	//   ....[6]....
        /*005c*/ 	.word	0x00000610


	//   ....[7]....
        /*0060*/ 	.word	0x000006b0


	//   ....[8]....
        /*0064*/ 	.word	0x00000750


	//   ....[9]....
        /*0068*/ 	.word	0x000007f0


	//   ....[10]....
        /*006c*/ 	.word	0x00000890


	//   ....[11]....
        /*0070*/ 	.word	0x00000930


	//   ....[12]....
        /*0074*/ 	.word	0x000009d0


	//   ....[13]....
        /*0078*/ 	.word	0x00000a70


	//   ....[14]....
        /*007c*/ 	.word	0x00000b10


	//   ....[15]....
        /*0080*/ 	.word	0x00000bb0


	//   ....[16]....
        /*0084*/ 	.word	0x00000d40


	//   ....[17]....
        /*0088*/ 	.word	0x00000de0


	//   ....[18]....
        /*008c*/ 	.word	0x00000e80


	//   ....[19]....
        /*0090*/ 	.word	0x00000f20


	//   ....[20]....
        /*0094*/ 	.word	0x00000fc0


	//   ....[21]....
        /*0098*/ 	.word	0x00001060


	//   ....[22]....
        /*009c*/ 	.word	0x00001100


	//   ....[23]....
        /*00a0*/ 	.word	0x000011a0


	//   ....[24]....
        /*00a4*/ 	.word	0x000012e0


	//   ....[25]....
        /*00a8*/ 	.word	0x00001380


	//   ....[26]....
        /*00ac*/ 	.word	0x00001420


	//   ....[27]....
        /*00b0*/ 	.word	0x000014c0


	//   ....[28]....
        /*00b4*/ 	.word	0x00001620


	//   ....[29]....
        /*00b8*/ 	.word	0x000016f0


	//----- nvinfo : EIATTR_EXIT_INSTR_OFFSETS
	.align		4
.L_67:
        /*00bc*/ 	.byte	0x04, 0x1c
        /*00be*/ 	.short	(.L_69 - .L_68)


	//   ....[0]....
.L_68:
        /*00c0*/ 	.word	0x00001700


	//----- nvinfo : EIATTR_CRS_STACK_SIZE
	.align		4
.L_69:
        /*00c4*/ 	.byte	0x04, 0x1e
        /*00c6*/ 	.short	(.L_71 - .L_70)
.L_70:
        /*00c8*/ 	.word	0x00000000


	//----- nvinfo : EIATTR_CBANK_PARAM_SIZE
	.align		4
.L_71:
        /*00cc*/ 	.byte	0x03, 0x19
        /*00ce*/ 	.short	0x000c


	//----- nvinfo : EIATTR_PARAM_CBANK
	.align		4
        /*00d0*/ 	.byte	0x04, 0x0a
        /*00d2*/ 	.short	(.L_73 - .L_72)
	.align		4
.L_72:
        /*00d4*/ 	.word	index@(.nv.constant0._Z6printkPii)
        /*00d8*/ 	.short	0x0380
        /*00da*/ 	.short	0x000c


	//----- nvinfo : EIATTR_SW_WAR
	.align		4
.L_73:
        /*00dc*/ 	.byte	0x04, 0x36
        /*00de*/ 	.short	(.L_75 - .L_74)
.L_74:
        /*00e0*/ 	.word	0x00000008
.L_75:


//--------------------- .nv.info._Z14printGPULeavesP4nodei --------------------------
	.section	.nv.info._Z14printGPULeavesP4nodei,"",@"SHT_CUDA_INFO"
	.sectionflags	@""
	.align	4


	//----- nvinfo : EIATTR_CUDA_API_VERSION
	.align		4
        /*0000*/ 	.byte	0x04, 0x37
        /*0002*/ 	.short	(.L_77 - .L_76)
.L_76:
        /*0004*/ 	.word	0x00000082


	//----- nvinfo : EIATTR_KPARAM_INFO
	.align		4
.L_77:
        /*0008*/ 	.byte	0x04, 0x17
        /*000a*/ 	.short	(.L_79 - .L_78)
.L_78:
        /*000c*/ 	.word	0x00000000
        /*0010*/ 	.short	0x0001
        /*0012*/ 	.short	0x0008
        /*0014*/ 	.byte	0x00, 0xf0, 0x11, 0x00


	//----- nvinfo : EIATTR_KPARAM_INFO
	.align		4
.L_79:
        /*0018*/ 	.byte	0x04, 0x17
        /*001a*/ 	.short	(.L_81 - .L_80)
.L_80:
        /*001c*/ 	.word	0x00000000
        /*0020*/ 	.short	0x0000
        /*0022*/ 	.short	0x0000
        /*0024*/ 	.byte	0x00, 0xf5, 0x21, 0x00


	//----- nvinfo : EIATTR_SPARSE_MMA_MASK
	.align		4
.L_81:
        /*0028*/ 	.byte	0x03, 0x50
        /*002a*/ 	.short	0x0000


	//----- nvinfo : EIATTR_MAXREG_COUNT
	.align		4
        /*002c*/ 	.byte	0x03, 0x1b
        /*002e*/ 	.short	0x00ff


	//----- nvinfo : EIATTR_EXTERNS
	.align		4
        /*0030*/ 	.byte	0x04, 0x0f
        /*0032*/ 	.short	(.L_83 - .L_82)


	//   ....[0]....
	.align		4
.L_82:
        /*0034*/ 	.word	index@(vprintf)


	//----- nvinfo : EIATTR_MERCURY_ISA_VERSION
	.align		4
.L_83:
        /*0038*/ 	.byte	0x03, 0x5f
        /*003a*/ 	.short	0x0101


	//----- nvinfo : EIATTR_VRC_CTA_INIT_COUNT
	.align		4
        /*003c*/ 	.byte	0x02, 0x4a
	.zero		1
	.zero		1


	//----- nvinfo : EIATTR_SYSCALL_OFFSETS
	.align		4
        /*0040*/ 	.byte	0x04, 0x46
        /*0042*/ 	.short	(.L_85 - .L_84)


	//   ....[0]....
.L_84:
        /*0044*/ 	.word	0x000001e0


	//   ....[1]....
        /*0048*/ 	.word	0x000002c0


	//   ....[2]....
        /*004c*/ 	.word	0x000004a0


	//   ....[3]....
        /*0050*/ 	.word	0x000005e0


	//   ....[4]....
        /*0054*/ 	.word	0x000006c0


	//   ....[5]....
        /*0058*/ 	.word	0x00000750


	//----- nvinfo : EIATTR_EXIT_INSTR_OFFSETS
	.align		4
.L_85:
        /*005c*/ 	.byte	0x04, 0x1c
        /*005e*/ 	.short	(.L_87 - .L_86)


	//   ....[0]....
.L_86:
        /*0060*/ 	.word	0x000006d0


	//   ....[1]....
        /*0064*/ 	.word	0x00000760


	//----- nvinfo : EIATTR_CRS_STACK_SIZE
	.align		4
.L_87:
        /*0068*/ 	.byte	0x04, 0x1e
        /*006a*/ 	.short	(.L_89 - .L_88)
.L_88:
        /*006c*/ 	.word	0x00000000


	//----- nvinfo : EIATTR_CBANK_PARAM_SIZE
	.align		4
.L_89:
        /*0070*/ 	.byte	0x03, 0x19
        /*0072*/ 	.short	0x000c


	//----- nvinfo : EIATTR_PARAM_CBANK
	.align		4
        /*0074*/ 	.byte	0x04, 0x0a
        /*0076*/ 	.short	(.L_91 - .L_90)
	.align		4
.L_90:
        /*0078*/ 	.word	index@(.nv.constant0._Z14printGPULeavesP4nodei)
        /*007c*/ 	.short	0x0380
        /*007e*/ 	.short	0x000c


	//----- nvinfo : EIATTR_SW_WAR
	.align		4
.L_91:
        /*0080*/ 	.byte	0x04, 0x36
        /*0082*/ 	.short	(.L_93 - .L_92)
.L_92:
        /*0084*/ 	.word	0x00000008
.L_93:


//--------------------- .nv.info._Z6helperP4nodeS0_i --------------------------
	.section	.nv.info._Z6helperP4nodeS0_i,"",@"SHT_CUDA_INFO"
	.sectionflags	@""
	.align	4


	//----- nvinfo : EIATTR_CUDA_API_VERSION
	.align		4
        /*0000*/ 	.byte	0x04, 0x37
        /*0002*/ 	.short	(.L_95 - .L_94)
.L_94:
        /*0004*/ 	.word	0x00000082


	//----- nvinfo : EIATTR_KPARAM_INFO
	.align		4
.L_95:
        /*0008*/ 	.byte	0x04, 0x17
        /*000a*/ 	.short	(.L_97 - .L_96)
.L_96:
        /*000c*/ 	.word	0x00000000
        /*0010*/ 	.short	0x0002
        /*0012*/ 	.short	0x0010
        /*0014*/ 	.byte	0x00, 0xf0, 0x11, 0x00


	//----- nvinfo : EIATTR_KPARAM_INFO
	.align		4
.L_97:
        /*0018*/ 	.byte	0x04, 0x17
        /*001a*/ 	.short	(.L_99 - .L_98)
.L_98:
        /*001c*/ 	.word	0x00000000
        /*0020*/ 	.short	0x0001
        /*0022*/ 	.short	0x0008
        /*0024*/ 	.byte	0x00, 0xf5, 0x21, 0x00


	//----- nvinfo : EIATTR_KPARAM_INFO
	.align		4
.L_99:
        /*0028*/ 	.byte	0x04, 0x17
        /*002a*/ 	.short	(.L_101 - .L_100)
.L_100:
        /*002c*/ 	.word	0x00000000
        /*0030*/ 	.short	0x0000
        /*0032*/ 	.short	0x0000
        /*0034*/ 	.byte	0x00, 0xf5, 0x21, 0x00


	//----- nvinfo : EIATTR_SPARSE_MMA_MASK
	.align		4
.L_101:
        /*0038*/ 	.byte	0x03, 0x50
        /*003a*/ 	.short	0x0000


	//----- nvinfo : EIATTR_MAXREG_COUNT
	.align		4
        /*003c*/ 	.byte	0x03, 0x1b
        /*003e*/ 	.short	0x00ff


	//----- nvinfo : EIATTR_MERCURY_ISA_VERSION
	.align		4
        /*0040*/ 	.byte	0x03, 0x5f
        /*0042*/ 	.short	0x0101


	//----- nvinfo : EIATTR_VRC_CTA_INIT_COUNT
	.align		4
        /*0044*/ 	.byte	0x02, 0x4a
	.zero		1
	.zero		1


	//----- nvinfo : EIATTR_EXIT_INSTR_OFFSETS
	.align		4
        /*0048*/ 	.byte	0x04, 0x1c
        /*004a*/ 	.short	(.L_103 - .L_102)


	//   ....[0]....
.L_102:
        /*004c*/ 	.word	0x00000080


	//----- nvinfo : EIATTR_CBANK_PARAM_SIZE
	.align		4
.L_103:
        /*0050*/ 	.byte	0x03, 0x19
        /*0052*/ 	.short	0x0014


	//----- nvinfo : EIATTR_PARAM_CBANK
	.align		4
        /*0054*/ 	.byte	0x04, 0x0a
        /*0056*/ 	.short	(.L_105 - .L_104)
	.align		4
.L_104:
        /*0058*/ 	.word	index@(.nv.constant0._Z6helperP4nodeS0_i)
        /*005c*/ 	.short	0x0380
        /*005e*/ 	.short	0x0014


	//----- nvinfo : EIATTR_SW_WAR
	.align		4
.L_105:
        /*0060*/ 	.byte	0x04, 0x36
        /*0062*/ 	.short	(.L_107 - .L_106)
.L_106:
        /*0064*/ 	.word	0x00000008
.L_107:


//--------------------- .nv.info._Z8additionP4nodePiS1_S1_i --------------------------
	.section	.nv.info._Z8additionP4nodePiS1_S1_i,"",@"SHT_CUDA_INFO"
	.sectionflags	@""
	.align	4


	//----- nvinfo : EIATTR_CUDA_API_VERSION
	.align		4
        /*0000*/ 	.byte	0x04, 0x37
        /*0002*/ 	.short	(.L_109 - .L_108)
.L_108:
        /*0004*/ 	.word	0x00000082


	//----- nvinfo : EIATTR_KPARAM_INFO
	.align		4
.L_109:
        /*0008*/ 	.byte	0x04, 0x17
        /*000a*/ 	.short	(.L_111 - .L_110)
.L_110:
        /*000c*/ 	.word	0x00000000
        /*0010*/ 	.short	0x0004
        /*0012*/ 	.short	0x0020
        /*0014*/ 	.byte	0x00, 0xf0, 0x11, 0x00


	//----- nvinfo : EIATTR_KPARAM_INFO
	.align		4
.L_111:
        /*0018*/ 	.byte	0x04, 0x17
        /*001a*/ 	.short	(.L_113 - .L_112)
.L_112:
        /*001c*/ 	.word	0x00000000
        /*0020*/ 	.short	0x0003
        /*0022*/ 	.short	0x0018
        /*0024*/ 	.byte	0x00, 0xf5, 0x21, 0x00


	//----- nvinfo : EIATTR_KPARAM_INFO
	.align		4
.L_113:
        /*0028*/ 	.byte	0x04, 0x17
        /*002a*/ 	.short	(.L_115 - .L_114)
.L_114:
        /*002c*/ 	.word	0x00000000
        /*0030*/ 	.short	0x0002
        /*0032*/ 	.short	0x0010
        /*0034*/ 	.byte	0x00, 0xf5, 0x21, 0x00


	//----- nvinfo : EIATTR_KPARAM_INFO
	.align		4
.L_115:
        /*0038*/ 	.byte	0x04, 0x17
        /*003a*/ 	.short	(.L_117 - .L_116)
.L_116:
        /*003c*/ 	.word	0x00000000
        /*0040*/ 	.short	0x0001
        /*0042*/ 	.short	0x0008
        /*0044*/ 	.byte	0x00, 0xf5, 0x21, 0x00


	//----- nvinfo : EIATTR_KPARAM_INFO
	.align		4
.L_117:
        /*0048*/ 	.byte	0x04, 0x17
        /*004a*/ 	.short	(.L_119 - .L_118)
.L_118:
        /*004c*/ 	.word	0x00000000
        /*0050*/ 	.short	0x0000
        /*0052*/ 	.short	0x0000
        /*0054*/ 	.byte	0x00, 0xf5, 0x21, 0x00


	//----- nvinfo : EIATTR_SPARSE_MMA_MASK
	.align		4
.L_119:
        /*0058*/ 	.byte	0x03, 0x50
        /*005a*/ 	.short	0x0000


	//----- nvinfo : EIATTR_MAXREG_COUNT
	.align		4
        /*005c*/ 	.byte	0x03, 0x1b
        /*005e*/ 	.short	0x00ff


	//----- nvinfo : EIATTR_MERCURY_ISA_VERSION
	.align		4
        /*0060*/ 	.byte	0x03, 0x5f
        /*0062*/ 	.short	0x0101


	//----- nvinfo : EIATTR_VRC_CTA_INIT_COUNT
	.align		4
        /*0064*/ 	.byte	0x02, 0x4a
	.zero		1
	.zero		1


	//----- nvinfo : EIATTR_EXIT_INSTR_OFFSETS
	.align		4
        /*0068*/ 	.byte	0x04, 0x1c
        /*006a*/ 	.short	(.L_121 - .L_120)


	//   ....[0]....
.L_120:
        /*006c*/ 	.word	0x00000070


	//   ....[1]....
        /*0070*/ 	.word	0x000000b0


	//   ....[2]....
        /*0074*/ 	.word	0x00000380


	//   ....[3]....
        /*0078*/ 	.word	0x00000410


	//   ....[4]....
        /*007c*/ 	.word	0x000004d0


	//----- nvinfo : EIATTR_CRS_STACK_SIZE
	.align		4
.L_121:
        /*0080*/ 	.byte	0x04, 0x1e
        /*0082*/ 	.short	(.L_123 - .L_122)
.L_122:
        /*0084*/ 	.word	0x00000000


	//----- nvinfo : EIATTR_CBANK_PARAM_SIZE
	.align		4
.L_123:
        /*0088*/ 	.byte	0x03, 0x19
        /*008a*/ 	.short	0x0024


	//----- nvinfo : EIATTR_PARAM_CBANK
	.align		4
        /*008c*/ 	.byte	0x04, 0x0a
        /*008e*/ 	.short	(.L_125 - .L_124)
	.align		4
.L_124:
        /*0090*/ 	.word	index@(.nv.constant0._Z8additionP4nodePiS1_S1_i)
        /*0094*/ 	.short	0x0380
        /*0096*/ 	.short	0x0024


	//----- nvinfo : EIATTR_SW_WAR
	.align		4
.L_125:
        /*0098*/ 	.byte	0x04, 0x36
        /*009a*/ 	.short	(.L_127 - .L_126)
.L_126:
        /*009c*/ 	.word	0x00000008
.L_127:


//--------------------- .nv.info._Z12findrangelenP4nodePiS1_iS1_ii --------------------------
	.section	.nv.info._Z12findrangelenP4nodePiS1_iS1_ii,"",@"SHT_CUDA_INFO"
	.sectionflags	@""
	.align	4


	//----- nvinfo : EIATTR_CUDA_API_VERSION
	.align		4
        /*0000*/ 	.byte	0x04, 0x37
        /*0002*/ 	.short	(.L_129 - .L_128)
.L_128:
        /*0004*/ 	.word	0x00000082


	//----- nvinfo : EIATTR_KPARAM_INFO
	.align		4
.L_129:
        /*0008*/ 	.byte	0x04, 0x17
        /*000a*/ 	.short	(.L_131 - .L_130)
.L_130:
        /*000c*/ 	.word	0x00000000
        /*0010*/ 	.short	0x0006
        /*0012*/ 	.short	0x002c
        /*0014*/ 	.byte	0x00, 0xf0, 0x11, 0x00


	//----- nvinfo : EIATTR_KPARAM_INFO
	.align		4
.L_131:
        /*0018*/ 	.byte	0x04, 0x17
        /*001a*/ 	.short	(.L_133 - .L_132)
.L_132:
        /*001c*/ 	.word	0x00000000
        /*0020*/ 	.short	0x0005
        /*0022*/ 	.short	0x0028
        /*0024*/ 	.byte	0x00, 0xf0, 0x11, 0x00


	//----- nvinfo : EIATTR_KPARAM_INFO
	.align		4
.L_133:
        /*0028*/ 	.byte	0x04, 0x17
        /*002a*/ 	.short	(.L_135 - .L_134)
.L_134:
        /*002c*/ 	.word	0x00000000
        /*0030*/ 	.short	0x0004
        /*0032*/ 	.short	0x0020
        /*0034*/ 	.byte	0x00, 0xf5, 0x21, 0x00


	//----- nvinfo : EIATTR_KPARAM_INFO
	.align		4
.L_135:
        /*0038*/ 	.byte	0x04, 0x17
        /*003a*/ 	.short	(.L_137 - .L_136)
.L_136:
        /*003c*/ 	.word	0x00000000
        /*0040*/ 	.short	0x0003
        /*0042*/ 	.short	0x0018
        /*0044*/ 	.byte	0x00, 0xf0, 0x11, 0x00


	//----- nvinfo : EIATTR_KPARAM_INFO
	.align		4
.L_137:
        /*0048*/ 	.byte	0x04, 0x17
        /*004a*/ 	.short	(.L_139 - .L_138)
.L_138:
        /*004c*/ 	.word	0x00000000
        /*0050*/ 	.short	0x0002
        /*0052*/ 	.short	0x0010
        /*0054*/ 	.byte	0x00, 0xf5, 0x21, 0x00


	//----- nvinfo : EIATTR_KPARAM_INFO
	.align		4
.L_139:
        /*0058*/ 	.byte	0x04, 0x17
        /*005a*/ 	.short	(.L_141 - .L_140)
.L_140:
        /*005c*/ 	.word	0x00000000
        /*0060*/ 	.short	0x0001
        /*0062*/ 	.short	0x0008
        /*0064*/ 	.byte	0x00, 0xf5, 0x21, 0x00


	//----- nvinfo : EIATTR_KPARAM_INFO
	.align		4
.L_141:
        /*0068*/ 	.byte	0x04, 0x17
        /*006a*/ 	.short	(.L_143 - .L_142)
.L_142:
        /*006c*/ 	.word	0x00000000
        /*0070*/ 	.short	0x0000
        /*0072*/ 	.short	0x0000
        /*0074*/ 	.byte	0x00, 0xf5, 0x21, 0x00


	//----- nvinfo : EIATTR_SPARSE_MMA_MASK
	.align		4
.L_143:
        /*0078*/ 	.byte	0x03, 0x50
        /*007a*/ 	.short	0x0000


	//----- nvinfo : EIATTR_MAXREG_COUNT
	.align		4
        /*007c*/ 	.byte	0x03, 0x1b
        /*007e*/ 	.short	0x00ff


	//----- nvinfo : EIATTR_MERCURY_ISA_VERSION
	.align		4
        /*0080*/ 	.byte	0x03, 0x5f
        /*0082*/ 	.short	0x0101


	//----- nvinfo : EIATTR_VRC_CTA_INIT_COUNT
	.align		4
        /*0084*/ 	.byte	0x02, 0x4a
	.zero		1
	.zero		1


	//----- nvinfo : EIATTR_EXIT_INSTR_OFFSETS
	.align		4
        /*0088*/ 	.byte	0x04, 0x1c
        /*008a*/ 	.short	(.L_145 - .L_144)


	//   ....[0]....
.L_144:
        /*008c*/ 	.word	0x00000070


	//   ....[1]....
        /*0090*/ 	.word	0x00000550


	//   ....[2]....
        /*0094*/ 	.word	0x00000720


	//   ....[3]....
        /*0098*/ 	.word	0x00000760


	//----- nvinfo : EIATTR_CRS_STACK_SIZE
	.align		4
.L_145:
        /*009c*/ 	.byte	0x04, 0x1e
        /*009e*/ 	.short	(.L_147 - .L_146)
.L_146:
        /*00a0*/ 	.word	0x00000000


	//----- nvinfo : EIATTR_CBANK_PARAM_SIZE
	.align		4
.L_147:
        /*00a4*/ 	.byte	0x03, 0x19
        /*00a6*/ 	.short	0x0030


	//----- nvinfo : EIATTR_PARAM_CBANK
	.align		4
        /*00a8*/ 	.byte	0x04, 0x0a
        /*00aa*/ 	.short	(.L_149 - .L_148)
	.align		4
.L_148:
        /*00ac*/ 	.word	index@(.nv.constant0._Z12findrangelenP4nodePiS1_iS1_ii)
        /*00b0*/ 	.short	0x0380
        /*00b2*/ 	.short	0x0030


	//----- nvinfo : EIATTR_SW_WAR
	.align		4
.L_149:
        /*00b4*/ 	.byte	0x04, 0x36
        /*00b6*/ 	.short	(.L_151 - .L_150)
.L_150:
        /*00b8*/ 	.word	0x00000008
.L_151:


//--------------------- .nv.info._Z9findrangeP4nodePiS1_iPPS1_ii --------------------------
	.section	.nv.info._Z9findrangeP4nodePiS1_iPPS1_ii,"",@"SHT_CUDA_INFO"
	.sectionflags	@""
	.align	4


	//----- nvinfo : EIATTR_CUDA_API_VERSION
	.align		4
        /*0000*/ 	.byte	0x04, 0x37
        /*0002*/ 	.short	(.L_153 - .L_152)
.L_152:
        /*0004*/ 	.word	0x00000082


	//----- nvinfo : EIATTR_KPARAM_INFO
	.align		4
.L_153:
        /*0008*/ 	.byte	0x04, 0x17
        /*000a*/ 	.short	(.L_155 - .L_154)
.L_154:
        /*000c*/ 	.word	0x00000000
        /*0010*/ 	.short	0x0006
        /*0012*/ 	.short	0x002c
        /*0014*/ 	.byte	0x00, 0xf0, 0x11, 0x00


	//----- nvinfo : EIATTR_KPARAM_INFO
	.align		4
.L_155:
        /*0018*/ 	.byte	0x04, 0x17
        /*001a*/ 	.short	(.L_157 - .L_156)
.L_156:
        /*001c*/ 	.word	0x00000000
        /*0020*/ 	.short	0x0005
        /*0022*/ 	.short	0x0028
        /*0024*/ 	.byte	0x00, 0xf0, 0x11, 0x00


	//----- nvinfo : EIATTR_KPARAM_INFO
	.align		4
.L_157:
        /*0028*/ 	.byte	0x04, 0x17
        /*002a*/ 	.short	(.L_159 - .L_158)
.L_158:
        /*002c*/ 	.word	0x00000000
        /*0030*/ 	.short	0x0004
        /*0032*/ 	.short	0x0020
        /*0034*/ 	.byte	0x00, 0xf5, 0x21, 0x00


	//----- nvinfo : EIATTR_KPARAM_INFO
	.align		4
.L_159:
        /*0038*/ 	.byte	0x04, 0x17
        /*003a*/ 	.short	(.L_161 - .L_160)
.L_160:
        /*003c*/ 	.word	0x00000000
        /*0040*/ 	.short	0x0003
        /*0042*/ 	.short	0x0018
        /*0044*/ 	.byte	0x00, 0xf0, 0x11, 0x00


	//----- nvinfo : EIATTR_KPARAM_INFO
	.align		4
.L_161:
        /*0048*/ 	.byte	0x04, 0x17
        /*004a*/ 	.short	(.L_163 - .L_162)
.L_162:
        /*004c*/ 	.word	0x00000000
        /*0050*/ 	.short	0x0002
        /*0052*/ 	.short	0x0010
        /*0054*/ 	.byte	0x00, 0xf5, 0x21, 0x00


	//----- nvinfo : EIATTR_KPARAM_INFO
	.align		4
.L_163:
        /*0058*/ 	.byte	0x04, 0x17
        /*005a*/ 	.short	(.L_165 - .L_164)
.L_164:
        /*005c*/ 	.word	0x00000000
        /*0060*/ 	.short	0x0001
        /*0062*/ 	.short	0x0008
        /*0064*/ 	.byte	0x00, 0xf5, 0x21, 0x00


	//----- nvinfo : EIATTR_KPARAM_INFO
	.align		4
.L_165:
        /*0068*/ 	.byte	0x04, 0x17
        /*006a*/ 	.short	(.L_167 - .L_166)
.L_166:
        /*006c*/ 	.word	0x00000000
        /*0070*/ 	.short	0x0000
        /*0072*/ 	.short	0x0000
        /*0074*/ 	.byte	0x00, 0xf5, 0x21, 0x00


	//----- nvinfo : EIATTR_SPARSE_MMA_MASK
	.align		4
.L_167:
        /*0078*/ 	.byte	0x03, 0x50
        /*007a*/ 	.short	0x0000


	//----- nvinfo : EIATTR_MAXREG_COUNT
	.align		4
        /*007c*/ 	.byte	0x03, 0x1b
        /*007e*/ 	.short	0x00ff


	//----- nvinfo : EIATTR_MERCURY_ISA_VERSION
	.align		4
        /*0080*/ 	.byte	0x03, 0x5f
        /*0082*/ 	.short	0x0101


	//----- nvinfo : EIATTR_VRC_CTA_INIT_COUNT
	.align		4
        /*0084*/ 	.byte	0x02, 0x4a
	.zero		1
	.zero		1


	//----- nvinfo : EIATTR_EXIT_INSTR_OFFSETS
	.align		4
        /*0088*/ 	.byte	0x04, 0x1c
        /*008a*/ 	.short	(.L_169 - .L_168)


	//   ....[0]....
.L_168:
        /*008c*/ 	.word	0x00000070


	//   ....[1]....
        /*0090*/ 	.word	0x00000500


	//   ....[2]....
        /*0094*/ 	.word	0x00000750


	//   ....[3]....
        /*0098*/ 	.word	0x00000770


	//   ....[4]....
        /*009c*/ 	.word	0x000007b0


	//----- nvinfo : EIATTR_CRS_STACK_SIZE
	.align		4
.L_169:
        /*00a0*/ 	.byte	0x04, 0x1e
        /*00a2*/ 	.short	(.L_171 - .L_170)
.L_170:
        /*00a4*/ 	.word	0x00000000


	//----- nvinfo : EIATTR_CBANK_PARAM_SIZE
	.align		4
.L_171:
        /*00a8*/ 	.byte	0x03, 0x19
        /*00aa*/ 	.short	0x0030


	//----- nvinfo : EIATTR_PARAM_CBANK
	.align		4
        /*00ac*/ 	.byte	0x04, 0x0a
        /*00ae*/ 	.short	(.L_173 - .L_172)
	.align		4
.L_172:
        /*00b0*/ 	.word	index@(.nv.constant0._Z9findrangeP4nodePiS1_iPPS1_ii)
        /*00b4*/ 	.short	0x0380
        /*00b6*/ 	.short	0x0030


	//----- nvinfo : EIATTR_SW_WAR
	.align		4
.L_173:
        /*00b8*/ 	.byte	0x04, 0x36
        /*00ba*/ 	.short	(.L_175 - .L_174)
.L_174:
        /*00bc*/ 	.word	0x00000008
.L_175:


//--------------------- .nv.info._Z6searchP4nodePiiS1_i --------------------------
	.section	.nv.info._Z6searchP4nodePiiS1_i,"",@"SHT_CUDA_INFO"
	.sectionflags	@""
	.align	4


	//----- nvinfo : EIATTR_CUDA_API_VERSION
	.align		4
        /*0000*/ 	.byte	0x04, 0x37
        /*0002*/ 	.short	(.L_177 - .L_176)
.L_176:
        /*0004*/ 	.word	0x00000082


	//----- nvinfo : EIATTR_KPARAM_INFO
	.align		4
.L_177:
        /*0008*/ 	.byte	0x04, 0x17
        /*000a*/ 	.short	(.L_179 - .L_178)
.L_178:
        /*000c*/ 	.word	0x00000000
        /*0010*/ 	.short	0x0004
        /*0012*/ 	.short	0x0020
        /*0014*/ 	.byte	0x00, 0xf0, 0x11, 0x00


	//----- nvinfo : EIATTR_KPARAM_INFO
	.align		4
.L_179:
        /*0018*/ 	.byte	0x04, 0x17
        /*001a*/ 	.short	(.L_181 - .L_180)
.L_180:
        /*001c*/ 	.word	0x00000000
        /*0020*/ 	.short	0x0003
        /*0022*/ 	.short	0x0018
        /*0024*/ 	.byte	0x00, 0xf5, 0x21, 0x00


	//----- nvinfo : EIATTR_KPARAM_INFO
	.align		4
.L_181:
        /*0028*/ 	.byte	0x04, 0x17
        /*002a*/ 	.short	(.L_183 - .L_182)
.L_182:
        /*002c*/ 	.word	0x00000000
        /*0030*/ 	.short	0x0002
        /*0032*/ 	.short	0x0010
        /*0034*/ 	.byte	0x00, 0xf0, 0x11, 0x00


	//----- nvinfo : EIATTR_KPARAM_INFO
	.align		4
.L_183:
        /*0038*/ 	.byte	0x04, 0x17
        /*003a*/ 	.short	(.L_185 - .L_184)
.L_184:
        /*003c*/ 	.word	0x00000000
        /*0040*/ 	.short	0x0001
        /*0042*/ 	.short	0x0008
        /*0044*/ 	.byte	0x00, 0xf5, 0x21, 0x00


	//----- nvinfo : EIATTR_KPARAM_INFO
	.align		4
.L_185:
        /*0048*/ 	.byte	0x04, 0x17
        /*004a*/ 	.short	(.L_187 - .L_186)
.L_186:
        /*004c*/ 	.word	0x00000000
        /*0050*/ 	.short	0x0000
        /*0052*/ 	.short	0x0000
        /*0054*/ 	.byte	0x00, 0xf5, 0x21, 0x00


	//----- nvinfo : EIATTR_SPARSE_MMA_MASK
	.align		4
.L_187:
        /*0058*/ 	.byte	0x03, 0x50
        /*005a*/ 	.short	0x0000


	//----- nvinfo : EIATTR_MAXREG_COUNT
	.align		4
        /*005c*/ 	.byte	0x03, 0x1b
        /*005e*/ 	.short	0x00ff


	//----- nvinfo : EIATTR_MERCURY_ISA_VERSION
	.align		4
        /*0060*/ 	.byte	0x03, 0x5f
        /*0062*/ 	.short	0x0101


	//----- nvinfo : EIATTR_VRC_CTA_INIT_COUNT
	.align		4
        /*0064*/ 	.byte	0x02, 0x4a
	.zero		1
	.zero		1


	//----- nvinfo : EIATTR_EXIT_INSTR_OFFSETS
	.align		4
        /*0068*/ 	.byte	0x04, 0x1c
        /*006a*/ 	.short	(.L_189 - .L_188)


	//   ....[0]....
.L_188:
        /*006c*/ 	.word	0x00000070


	//   ....[1]....
        /*0070*/ 	.word	0x00000430


	//   ....[2]....
        /*0074*/ 	.word	0x00000470


	//   ....[3]....
        /*0078*/ 	.word	0x000009f0


	//   ....[4]....
        /*007c*/ 	.word	0x00000c40


	//   ....[5]....
        /*0080*/ 	.word	0x00000db0


	//   ....[6]....
        /*0084*/ 	.word	0x00000e60


	//   ....[7]....
        /*0088*/ 	.word	0x00000ed0


	//----- nvinfo : EIATTR_CRS_STACK_SIZE
	.align		4
.L_189:
        /*008c*/ 	.byte	0x04, 0x1e
        /*008e*/ 	.short	(.L_191 - .L_190)
.L_190:
        /*0090*/ 	.word	0x00000000


	//----- nvinfo : EIATTR_CBANK_PARAM_SIZE
	.align		4
.L_191:
        /*0094*/ 	.byte	0x03, 0x19
        /*0096*/ 	.short	0x0024


	//----- nvinfo : EIATTR_PARAM_CBANK
	.align		4
        /*0098*/ 	.byte	0x04, 0x0a
        /*009a*/ 	.short	(.L_193 - .L_192)
	.align		4
.L_192:
        /*009c*/ 	.word	index@(.nv.constant0._Z6searchP4nodePiiS1_i)
        /*00a0*/ 	.short	0x0380
        /*00a2*/ 	.short	0x0024


	//----- nvinfo : EIATTR_SW_WAR
	.align		4
.L_193:
        /*00a4*/ 	.byte	0x04, 0x36
        /*00a6*/ 	.short	(.L_195 - .L_194)
.L_194:
        /*00a8*/ 	.word	0x00000008
.L_195:


//--------------------- .nv.info._Z12pathtracelenP4nodeiPi --------------------------
	.section	.nv.info._Z12pathtracelenP4nodeiPi,"",@"SHT_CUDA_INFO"
	.sectionflags	@""
	.align	4


	//----- nvinfo : EIATTR_CUDA_API_VERSION
	.align		4
        /*0000*/ 	.byte	0x04, 0x37
        /*0002*/ 	.short	(.L_197 - .L_196)
.L_196:
        /*0004*/ 	.word	0x00000082


	//----- nvinfo : EIATTR_KPARAM_INFO
	.align		4
.L_197:
        /*0008*/ 	.byte	0x04, 0x17
        /*000a*/ 	.short	(.L_199 - .L_198)
.L_198:
        /*000c*/ 	.word	0x00000000
        /*0010*/ 	.short	0x0002
        /*0012*/ 	.short	0x0010
        /*0014*/ 	.byte	0x00, 0xf5, 0x21, 0x00


	//----- nvinfo : EIATTR_KPARAM_INFO
	.align		4
.L_199:
        /*0018*/ 	.byte	0x04, 0x17
        /*001a*/ 	.short	(.L_201 - .L_200)
.L_200:
        /*001c*/ 	.word	0x00000000
        /*0020*/ 	.short	0x0001
        /*0022*/ 	.short	0x0008
        /*0024*/ 	.byte	0x00, 0xf0, 0x11, 0x00


	//----- nvinfo : EIATTR_KPARAM_INFO
	.align		4
.L_201:
        /*0028*/ 	.byte	0x04, 0x17
        /*002a*/ 	.short	(.L_203 - .L_202)
.L_202:
        /*002c*/ 	.word	0x00000000
        /*0030*/ 	.short	0x0000
        /*0032*/ 	.short	0x0000
        /*0034*/ 	.byte	0x00, 0xf5, 0x21, 0x00


	//----- nvinfo : EIATTR_SPARSE_MMA_MASK
	.align		4
.L_203:
        /*0038*/ 	.byte	0x03, 0x50
        /*003a*/ 	.short	0x0000


	//----- nvinfo : EIATTR_MAXREG_COUNT
	.align		4
        /*003c*/ 	.byte	0x03, 0x1b
        /*003e*/ 	.short	0x00ff


	//----- nvinfo : EIATTR_MERCURY_ISA_VERSION
	.align		4
        /*0040*/ 	.byte	0x03, 0x5f
        /*0042*/ 	.short	0x0101


	//----- nvinfo : EIATTR_VRC_CTA_INIT_COUNT
	.align		4
        /*0044*/ 	.byte	0x02, 0x4a
	.zero		1
	.zero		1


	//----- nvinfo : EIATTR_EXIT_INSTR_OFFSETS
	.align		4
        /*0048*/ 	.byte	0x04, 0x1c
        /*004a*/ 	.short	(.L_205 - .L_204)


	//   ....[0]....
.L_204:
        /*004c*/ 	.word	0x00000230


	//----- nvinfo : EIATTR_CBANK_PARAM_SIZE
	.align		4
.L_205:
        /*0050*/ 	.byte	0x03, 0x19
        /*0052*/ 	.short	0x0018


	//----- nvinfo : EIATTR_PARAM_CBANK
	.align		4
        /*0054*/ 	.byte	0x04, 0x0a
        /*0056*/ 	.short	(.L_207 - .L_206)
	.align		4
.L_206:
        /*0058*/ 	.word	index@(.nv.constant0._Z12pathtracelenP4nodeiPi)
        /*005c*/ 	.short	0x0380
        /*005e*/ 	.short	0x0018


	//----- nvinfo : EIATTR_SW_WAR
	.align		4
.L_207:
        /*0060*/ 	.byte	0x04, 0x36
        /*0062*/ 	.short	(.L_209 - .L_208)
.L_208:
        /*0064*/ 	.word	0x00000008
.L_209:


//--------------------- .nv.info._Z9pathtraceP4nodeiPi --------------------------
	.section	.nv.info._Z9pathtraceP4nodeiPi,"",@"SHT_CUDA_INFO"
	.sectionflags	@""
	.align	4


	//----- nvinfo : EIATTR_CUDA_API_VERSION
	.align		4
        /*0000*/ 	.byte	0x04, 0x37
        /*0002*/ 	.short	(.L_211 - .L_210)
.L_210:
        /*0004*/ 	.word	0x00000082


	//----- nvinfo : EIATTR_KPARAM_INFO
	.align		4
.L_211:
        /*0008*/ 	.byte	0x04, 0x17
        /*000a*/ 	.short	(.L_213 - .L_212)
.L_212:
        /*000c*/ 	.word	0x00000000
        /*0010*/ 	.short	0x0002
        /*0012*/ 	.short	0x0010
        /*0014*/ 	.byte	0x00, 0xf5, 0x21, 0x00


	//----- nvinfo : EIATTR_KPARAM_INFO
	.align		4
.L_213:
        /*0018*/ 	.byte	0x04, 0x17
        /*001a*/ 	.short	(.L_215 - .L_214)
.L_214:
        /*001c*/ 	.word	0x00000000
        /*0020*/ 	.short	0x0001
        /*0022*/ 	.short	0x0008
        /*0024*/ 	.byte	0x00, 0xf0, 0x11, 0x00


	//----- nvinfo : EIATTR_KPARAM_INFO
	.align		4
.L_215:
        /*0028*/ 	.byte	0x04, 0x17
        /*002a*/ 	.short	(.L_217 - .L_216)
.L_216:
        /*002c*/ 	.word	0x00000000
        /*0030*/ 	.short	0x0000
        /*0032*/ 	.short	0x0000
        /*0034*/ 	.byte	0x00, 0xf5, 0x21, 0x00


	//----- nvinfo : EIATTR_SPARSE_MMA_MASK
	.align		4
.L_217:
        /*0038*/ 	.byte	0x03, 0x50
        /*003a*/ 	.short	0x0000


	//----- nvinfo : EIATTR_MAXREG_COUNT
	.align		4
        /*003c*/ 	.byte	0x03, 0x1b
        /*003e*/ 	.short	0x00ff


	//----- nvinfo : EIATTR_MERCURY_ISA_VERSION
	.align		4
        /*0040*/ 	.byte	0x03, 0x5f
        /*0042*/ 	.short	0x0101


	//----- nvinfo : EIATTR_VRC_CTA_INIT_COUNT
	.align		4
        /*0044*/ 	.byte	0x02, 0x4a
	.zero		1
	.zero		1


	//----- nvinfo : EIATTR_EXIT_INSTR_OFFSETS
	.align		4
        /*0048*/ 	.byte	0x04, 0x1c
        /*004a*/ 	.short	(.L_219 - .L_218)


	//   ....[0]....
.L_218:
        /*004c*/ 	.word	0x000002e0


	//----- nvinfo : EIATTR_CBANK_PARAM_SIZE
	.align		4
.L_219:
        /*0050*/ 	.byte	0x03, 0x19
        /*0052*/ 	.short	0x0018


	//----- nvinfo : EIATTR_PARAM_CBANK
	.align		4
        /*0054*/ 	.byte	0x04, 0x0a
        /*0056*/ 	.short	(.L_221 - .L_220)
	.align		4
.L_220:
        /*0058*/ 	.word	index@(.nv.constant0._Z9pathtraceP4nodeiPi)
        /*005c*/ 	.short	0x0380
        /*005e*/ 	.short	0x0018


	//----- nvinfo : EIATTR_SW_WAR
	.align		4
.L_221:
        /*0060*/ 	.byte	0x04, 0x36
        /*0062*/ 	.short	(.L_223 - .L_222)
.L_222:
        /*0064*/ 	.word	0x00000008
.L_223:


//--------------------- .nv.callgraph             --------------------------
	.section	.nv.callgraph,"",@"SHT_CUDA_CALLGRAPH"
	.align	4
	.sectionentsize	8
	.align		4
        /*0000*/ 	.word	0x00000000
	.align		4
        /*0004*/ 	.word	0xffffffff
	.align		4
        /*0008*/ 	.word	index@(_Z6printkPii)
	.align		4
        /*000c*/ 	.word	index@(vprintf)
	.align		4
        /*0010*/ 	.word	index@(_Z14printGPULeavesP4nodei)
	.align		4
        /*0014*/ 	.word	index@(vprintf)
	.align		4
        /*0018*/ 	.word	0x00000000
	.align		4
        /*001c*/ 	.word	0xfffffffe
	.align		4
        /*0020*/ 	.word	0x00000000
	.align		4
        /*0024*/ 	.word	0xfffffffd
	.align		4
        /*0028*/ 	.word	0x00000000
	.align		4
        /*002c*/ 	.word	0xfffffffc


//--------------------- .nv.constant4             --------------------------
	.section	.nv.constant4,"a",@progbits
	.align	8
	.align		8
.nv.constant4:
        /*0000*/ 	.dword	vprintf
	.align		8
        /*0008*/ 	.dword	$str
	.align		8
        /*0010*/ 	.dword	$str$1
	.align		8
        /*0018*/ 	.dword	$str$2
	.align		8
        /*0020*/ 	.dword	$str$3


//--------------------- .text._Z6printkPii        --------------------------
	.section	.text._Z6printkPii,"ax",@progbits
	.align	128
        .global         _Z6printkPii
        .type           _Z6printkPii,@function
        .size           _Z6printkPii,(.L_x_140 - _Z6printkPii)
        .other          _Z6printkPii,@"STO_CUDA_ENTRY STV_DEFAULT"
_Z6printkPii:
.text._Z6printkPii:
[----:B------:R-:W0:Y:S01]  /*0000*/  LDC R1, c[0x0][0x37c] ;  /* 0x0000df00ff017b82 */ /* 0x000e220000000800 */
[----:B------:R-:W1:Y:S01]  /*0010*/  LDCU UR4, c[0x0][0x388] ;  /* 0x00007100ff0477ac */ /* 0x000e620008000800 */
[----:B0-----:R-:W-:Y:S01]  /*0020*/  VIADD R1, R1, 0xfffffff8 ;  /* 0xfffffff801017836 */ /* 0x001fe20000000000 */
[----:B------:R-:W0:Y:S01]  /*0030*/  LDCU UR5, c[0x0][0x2f8] ;  /* 0x00005f00ff0577ac */ /* 0x000e220008000800 */
[----:B------:R-:W2:Y:S01]  /*0040*/  LDCU UR6, c[0x0][0x2fc] ;  /* 0x00005f80ff0677ac */ /* 0x000ea20008000800 */
[----:B-1----:R-:W-:Y:S02]  /*0050*/  UISETP.GE.AND UP0, UPT, UR4, 0x1, UPT ;  /* 0x000000010400788c */ /* 0x002fe4000bf06270 */
[----:B0-----:R-:W-:-:S05]  /*0060*/  IADD3 R18, P0, PT, R1, UR5, RZ ;  /* 0x0000000501127c10 */ /* 0x001fca000ff1e0ff */
[----:B--2---:R-:W-:Y:S02]  /*0070*/  IMAD.X R2, RZ, RZ, UR6, P0 ;  /* 0x00000006ff027e24 */ /* 0x004fe400080e06ff */
[----:B------:R-:W-:Y:S06]  /*0080*/  BRA.U !UP0, `(.L_x_0) ;  /* 0x00000015087c7547 */ /* 0x000fec000b800000 */
[----:B------:R-:W-:Y:S01]  /*0090*/  UISETP.GE.U32.AND UP0, UPT, UR4, 0x10, UPT ;  /* 0x000000100400788c */ /* 0x000fe2000bf06070 */
[----:B------:R-:W-:Y:S01]  /*00a0*/  HFMA2 R19, -RZ, RZ, 0, 0 ;  /* 0x00000000ff137431 */ /* 0x000fe200000001ff */
[----:B------:R-:W0:Y:S01]  /*00b0*/  LDCU.64 UR36, c[0x0][0x358] ;  /* 0x00006b00ff2477ac */ /* 0x000e220008000a00 */
[----:B------:R-:W-:-:S06]  /*00c0*/  ULOP3.LUT UR38, UR4, 0xf, URZ, 0xc0, !UPT ;  /* 0x0000000f04267892 */ /* 0x000fcc000f8ec0ff */
[----:B------:R-:W-:Y:S06]  /*00d0*/  BRA.U !UP0, `(.L_x_1) ;  /* 0x0000000908cc7547 */ /* 0x000fec000b800000 */
[----:B------:R-:W1:Y:S01]  /*00e0*/  LDCU.64 UR6, c[0x0][0x380] ;  /* 0x00007000ff0677ac */ /* 0x000e620008000a00 */
[----:B------:R-:W-:Y:S01]  /*00f0*/  BSSY.RECONVERGENT B6, `(.L_x_1) ;  /* 0x00000b1000067945 */ /* 0x000fe20003800200 */
[----:B------:R-:W-:-:S04]  /*0100*/  ULOP3.LUT UR4, UR4, 0x7ffffff0, URZ, 0xc0, !UPT ;  /* 0x7ffffff004047892 */ /* 0x000fc8000f8ec0ff */
[----:B------:R-:W-:Y:S02]  /*0110*/  UIADD3 UR8, UPT, UPT, -UR4, URZ, URZ ;  /* 0x000000ff04087290 */ /* 0x000fe4000fffe1ff */
[----:B------:R-:W-:-:S04]  /*0120*/  IMAD.U32 R19, RZ, RZ, UR4 ;  /* 0x00000004ff137e24 */ /* 0x000fc8000f8e00ff */
[----:B------:R-:W-:Y:S01]  /*0130*/  IMAD.U32 R23, RZ, RZ, UR8 ;  /* 0x00000008ff177e24 */ /* 0x000fe2000f8e00ff */
[----:B-1----:R-:W-:-:S04]  /*0140*/  UIADD3 UR5, UP0, UPT, UR6, 0x20, URZ ;  /* 0x0000002006057890 */ /* 0x002fc8000ff1e0ff */
[----:B------:R-:W-:Y:S02]  /*0150*/  UIADD3.X UR6, UPT, UPT, URZ, UR7, URZ, UP0, !UPT ;  /* 0x00000007ff067290 */ /* 0x000fe400087fe4ff */
[----:B------:R-:W-:-:S04]  /*0160*/  MOV R16, UR5 ;  /* 0x0000000500107c02 */ /* 0x000fc80008000f00 */
[----:B------:R-:W-:-:S07]  /*0170*/  IMAD.U32 R17, RZ, RZ, UR6 ;  /* 0x00000006ff117e24 */ /* 0x000fce000f8e00ff */
.L_x_18:
[----:B0-----:R-:W2:Y:S01]  /*0180*/  LDG.E R0, desc[UR36][R16.64+-0x20] ;  /* 0xffffe02410007981 */ /* 0x001ea2000c1e1900 */
[----:B------:R-:W-:Y:S01]  /*0190*/  MOV R22, 0x0 ;  /* 0x0000000000167802 */ /* 0x000fe20000000f00 */
[----:B------:R-:W0:Y:S01]  /*01a0*/  LDCU.64 UR4, c[0x4][0x10] ;  /* 0x01000200ff0477ac */ /* 0x000e220008000a00 */
[----:B------:R-:W-:Y:S01]  /*01b0*/  VIADD R23, R23, 0x10 ;  /* 0x0000001017177836 */ /* 0x000fe20000000000 */
[----:B------:R-:W-:Y:S01]  /*01c0*/  MOV R7, R2 ;  /* 0x0000000200077202 */ /* 0x000fe20000000f00 */
[----:B------:R1:W3:Y:S01]  /*01d0*/  LDC.64 R8, c[0x4][R22] ;  /* 0x0100000016087b82 */ /* 0x0002e20000000a00 */
[----:B------:R-:W-:Y:S02]  /*01e0*/  IMAD.MOV.U32 R6, RZ, RZ, R18 ;  /* 0x000000ffff067224 */ /* 0x000fe400078e0012 */
[----:B------:R-:W-:-:S04]  /*01f0*/  ISETP.NE.AND P0, PT, R23, RZ, PT ;  /* 0x000000ff1700720c */ /* 0x000fc80003f05270 */
[----:B------:R-:W-:Y:S02]  /*0200*/  P2R R24, PR, RZ, 0x1 ;  /* 0x00000001ff187803 */ /* 0x000fe40000000000 */
[----:B0-----:R-:W-:Y:S01]  /*0210*/  MOV R4, UR4 ;  /* 0x0000000400047c02 */ /* 0x001fe20008000f00 */
[----:B------:R-:W-:Y:S01]  /*0220*/  IMAD.U32 R5, RZ, RZ, UR5 ;  /* 0x00000005ff057e24 */ /* 0x000fe2000f8e00ff */
[----:B--23--:R1:W-:Y:S06]  /*0230*/  STL [R1], R0 ;  /* 0x0000000001007387 */ /* 0x00c3ec0000100800 */
[----:B------:R-:W-:-:S07]  /*0240*/  LEPC R20, `(.L_x_2) ;  /* 0x000000001014794e */ /* 0x000fce0000000000 */
[----:B-1----:R-:W-:Y:S05]  /*0250*/  CALL.ABS.NOINC R8 ;  /* 0x0000000008007343 */ /* 0x002fea0003c00000 */
.L_x_2:
[----:B------:R-:W2:Y:S01]  /*0260*/  LDG.E R0, desc[UR36][R16.64+-0x1c] ;  /* 0xffffe42410007981 */ /* 0x000ea2000c1e1900 */
[----:B------:R0:W1:Y:S01]  /*0270*/  LDC.64 R8, c[0x4][R22] ;  /* 0x0100000016087b82 */ /* 0x0000620000000a00 */
[----:B------:R-:W3:Y:S01]  /*0280*/  LDCU.64 UR4, c[0x4][0x10] ;  /* 0x01000200ff0477ac */ /* 0x000ee20008000a00 */
[----:B------:R-:W-:Y:S01]  /*0290*/  MOV R6, R18 ;  /* 0x0000001200067202 */ /* 0x000fe20000000f00 */
[----:B------:R-:W-:Y:S02]  /*02a0*/  IMAD.MOV.U32 R7, RZ, RZ, R2 ;  /* 0x000000ffff077224 */ /* 0x000fe400078e0002 */
[----:B---3--:R-:W-:Y:S02]  /*02b0*/  IMAD.U32 R4, RZ, RZ, UR4 ;  /* 0x00000004ff047e24 */ /* 0x008fe4000f8e00ff */
[----:B------:R-:W-:Y:S01]  /*02c0*/  IMAD.U32 R5, RZ, RZ, UR5 ;  /* 0x00000005ff057e24 */ /* 0x000fe2000f8e00ff */
[----:B-12---:R0:W-:Y:S06]  /*02d0*/  STL [R1], R0 ;  /* 0x0000000001007387 */ /* 0x0061ec0000100800 */
[----:B------:R-:W-:-:S07]  /*02e0*/  LEPC R20, `(.L_x_3) ;  /* 0x000000001014794e */ /* 0x000fce0000000000 */
[----:B0-----:R-:W-:Y:S05]  /*02f0*/  CALL.ABS.NOINC R8 ;  /* 0x0000000008007343 */ /* 0x001fea0003c00000 */
.L_x_3:
[----:B------:R-:W2:Y:S01]  /*0300*/  LDG.E R0, desc[UR36][R16.64+-0x18] ;  /* 0xffffe82410007981 */ /* 0x000ea2000c1e1900 */
[----:B------:R0:W1:Y:S01]  /*0310*/  LDC.64 R8, c[0x4][R22] ;  /* 0x0100000016087b82 */ /* 0x0000620000000a00 */
[----:B------:R-:W3:Y:S01]  /*0320*/  LDCU.64 UR4, c[0x4][0x10] ;  /* 0x01000200ff0477ac */ /* 0x000ee20008000a00 */
[----:B------:R-:W-:Y:S02]  /*0330*/  IMAD.MOV.U32 R6, RZ, RZ, R18 ;  /* 0x000000ffff067224 */ /* 0x000fe400078e0012 */
[----:B------:R-:W-:Y:S02]  /*0340*/  IMAD.MOV.U32 R7, RZ, RZ, R2 ;  /* 0x000000ffff077224 */ /* 0x000fe400078e0002 */
[----:B---3--:R-:W-:Y:S01]  /*0350*/  IMAD.U32 R4, RZ, RZ, UR4 ;  /* 0x00000004ff047e24 */ /* 0x008fe2000f8e00ff */
[----:B------:R-:W-:Y:S01]  /*0360*/  MOV R5, UR5 ;  /* 0x0000000500057c02 */ /* 0x000fe20008000f00 */
[----:B-12---:R0:W-:Y:S06]  /*0370*/  STL [R1], R0 ;  /* 0x0000000001007387 */ /* 0x0061ec0000100800 */
[----:B------:R-:W-:-:S07]  /*0380*/  LEPC R20, `(.L_x_4) ;  /* 0x000000001014794e */ /* 0x000fce0000000000 */
[----:B0-----:R-:W-:Y:S05]  /*0390*/  CALL.ABS.NOINC R8 ;  /* 0x0000000008007343 */ /* 0x001fea0003c00000 */
.L_x_4:
[----:B------:R-:W2:Y:S01]  /*03a0*/  LDG.E R0, desc[UR36][R16.64+-0x14] ;  /* 0xffffec2410007981 */ /* 0x000ea2000c1e1900 */
[----:B------:R0:W1:Y:S01]  /*03b0*/  LDC.64 R8, c[0x4][R22] ;  /* 0x0100000016087b82 */ /* 0x0000620000000a00 */
[----:B------:R-:W3:Y:S01]  /*03c0*/  LDCU.64 UR4, c[0x4][0x10] ;  /* 0x01000200ff0477ac */ /* 0x000ee20008000a00 */
[----:B------:R-:W-:Y:S01]  /*03d0*/  IMAD.MOV.U32 R6, RZ, RZ, R18 ;  /* 0x000000ffff067224 */ /* 0x000fe200078e0012 */
[----:B------:R-:W-:Y:S02]  /*03e0*/  MOV R7, R2 ;  /* 0x0000000200077202 */ /* 0x000fe40000000f00 */
[----:B---3--:R-:W-:Y:S01]  /*03f0*/  MOV R4, UR4 ;  /* 0x0000000400047c02 */ /* 0x008fe20008000f00 */
[----:B------:R-:W-:Y:S01]  /*0400*/  IMAD.U32 R5, RZ, RZ, UR5 ;  /* 0x00000005ff057e24 */ /* 0x000fe2000f8e00ff */
[----:B-12---:R0:W-:Y:S06]  /*0410*/  STL [R1], R0 ;  /* 0x0000000001007387 */ /* 0x0061ec0000100800 */
[----:B------:R-:W-:-:S07]  /*0420*/  LEPC R20, `(.L_x_5) ;  /* 0x000000001014794e */ /* 0x000fce0000000000 */
[----:B0-----:R-:W-:Y:S05]  /*0430*/  CALL.ABS.NOINC R8 ;  /* 0x0000000008007343 */ /* 0x001fea0003c00000 */
.L_x_5:
        /* <DEDUP_REMOVED lines=10> */
.L_x_6:
        /* <DEDUP_REMOVED lines=10> */
.L_x_7:
        /* <DEDUP_REMOVED lines=10> */
.L_x_8:
        /* <DEDUP_REMOVED lines=10> */
.L_x_9:
        /* <DEDUP_REMOVED lines=10> */
.L_x_10:
        /* <DEDUP_REMOVED lines=10> */
.L_x_11:
        /* <DEDUP_REMOVED lines=10> */
.L_x_12:
        /* <DEDUP_REMOVED lines=10> */
.L_x_13:
        /* <DEDUP_REMOVED lines=10> */
.L_x_14:
        /* <DEDUP_REMOVED lines=10> */
.L_x_15:
        /* <DEDUP_REMOVED lines=10> */
.L_x_16:
        /* <DEDUP_REMOVED lines=10> */
.L_x_17:
[----:B------:R-:W-:Y:S02]  /*0bc0*/  ISETP.NE.AND P6, PT, R24, RZ, PT ;  /* 0x000000ff1800720c */ /* 0x000fe40003fc5270 */
[----:B------:R-:W-:-:S05]  /*0bd0*/  IADD3 R16, P0, PT, R16, 0x40, RZ ;  /* 0x0000004010107810 */ /* 0x000fca0007f1e0ff */
[----:B------:R-:W-:-:S06]  /*0be0*/  IMAD.X R17, RZ, RZ, R17, P0 ;  /* 0x000000ffff117224 */ /* 0x000fcc00000e0611 */
[----:B------:R-:W-:Y:S05]  /*0bf0*/  @P6 BRA `(.L_x_18) ;  /* 0xfffffff400606947 */ /* 0x000fea000383ffff */
[----:B------:R-:W-:Y:S05]  /*0c00*/  BSYNC.RECONVERGENT B6 ;  /* 0x0000000000067941 */ /* 0x000fea0003800200 */
.L_x_1:
[----:B------:R-:W-:Y:S01]  /*0c10*/  UISETP.NE.AND UP0, UPT, UR38, URZ, UPT ;  /* 0x000000ff2600728c */ /* 0x000fe2000bf05270 */
[----:B------:R-:W-:Y:S08]  /*0c20*/  BSSY.RECONVERGENT B6, `(.L_x_0) ;  /* 0x00000a5000067945 */ /* 0x000ff00003800200 */
[----:B------:R-:W-:Y:S05]  /*0c30*/  BRA.U !UP0, `(.L_x_19) ;  /* 0x00000009088c7547 */ /* 0x000fea000b800000 */
[----:B------:R-:W1:Y:S01]  /*0c40*/  LDC R23, c[0x0][0x388] ;  /* 0x0000e200ff177b82 */ /* 0x000e620000000800 */
[----:B------:R-:W-:Y:S01]  /*0c50*/  UISETP.GE.U32.AND UP0, UPT, UR38, 0x8, UPT ;  /* 0x000000082600788c */ /* 0x000fe2000bf06070 */
[----:B-1----:R-:W-:-:S08]  /*0c60*/  LOP3.LUT R23, R23, 0x7, RZ, 0xc0, !PT ;  /* 0x0000000717177812 */ /* 0x002fd000078ec0ff */
[----:B------:R-:W-:Y:S05]  /*0c70*/  BRA.U !UP0, `(.L_x_20) ;  /* 0x0000000508507547 */ /* 0x000fea000b800000 */
[----:B------:R-:W1:Y:S01]  /*0c80*/  LDC.64 R16, c[0x0][0x380] ;  /* 0x0000e000ff107b82 */ /* 0x000e620000000a00 */
[----:B------:R-:W-:Y:S01]  /*0c90*/  MOV R22, 0x0 ;  /* 0x0000000000167802 */ /* 0x000fe20000000f00 */
[----:B------:R-:W2:Y:S01]  /*0ca0*/  LDCU.64 UR4, c[0x4][0x10] ;  /* 0x01000200ff0477ac */ /* 0x000ea20008000a00 */
[----:B-1----:R-:W-:-:S05]  /*0cb0*/  IMAD.WIDE.U32 R16, R19, 0x4, R16 ;  /* 0x0000000413107825 */ /* 0x002fca00078e0010 */
[----:B0-----:R-:W3:Y:S01]  /*0cc0*/  LDG.E R0, desc[UR36][R16.64] ;  /* 0x0000002410007981 */ /* 0x001ee2000c1e1900 */
[----:B------:R0:W1:Y:S01]  /*0cd0*/  LDC.64 R8, c[0x4][R22] ;  /* 0x0100000016087b82 */ /* 0x0000620000000a00 */
[----:B--2---:R-:W-:Y:S01]  /*0ce0*/  IMAD.U32 R4, RZ, RZ, UR4 ;  /* 0x00000004ff047e24 */ /* 0x004fe2000f8e00ff */
[----:B------:R-:W-:Y:S01]  /*0cf0*/  MOV R5, UR5 ;  /* 0x0000000500057c02 */ /* 0x000fe20008000f00 */
[----:B------:R-:W-:Y:S02]  /*0d00*/  IMAD.MOV.U32 R6, RZ, RZ, R18 ;  /* 0x000000ffff067224 */ /* 0x000fe400078e0012 */
[----:B------:R-:W-:Y:S01]  /*0d10*/  IMAD.MOV.U32 R7, RZ, RZ, R2 ;  /* 0x000000ffff077224 */ /* 0x000fe200078e0002 */
[----:B-1-3--:R0:W-:Y:S06]  /*0d20*/  STL [R1], R0 ;  /* 0x0000000001007387 */ /* 0x00a1ec0000100800 */
[----:B------:R-:W-:-:S07]  /*0d30*/  LEPC R20, `(.L_x_21) ;  /* 0x000000001014794e */ /* 0x000fce0000000000 */
[----:B0-----:R-:W-:Y:S05]  /*0d40*/  CALL.ABS.NOINC R8 ;  /* 0x0000000008007343 */ /* 0x001fea0003c00000 */
.L_x_21:
        /* <DEDUP_REMOVED lines=10> */
.L_x_22:
        /* <DEDUP_REMOVED lines=10> */
.L_x_23:
        /* <DEDUP_REMOVED lines=10> */
.L_x_24:
        /* <DEDUP_REMOVED lines=10> */
.L_x_25:
        /* <DEDUP_REMOVED lines=10> */
.L_x_26:
        /* <DEDUP_REMOVED lines=10> */
.L_x_27:
        /* <DEDUP_REMOVED lines=10> */
.L_x_28:
[----:B------:R-:W-:-:S07]  /*11b0*/  VIADD R19, R19, 0x8 ;  /* 0x0000000813137836 */ /* 0x000fce0000000000 */
.L_x_20:
[----:B------:R-:W-:-:S13]  /*11c0*/  ISETP.NE.AND P0, PT, R23, RZ, PT ;  /* 0x000000ff1700720c */ /* 0x000fda0003f05270 */
[----:B------:R-:W-:Y:S05]  /*11d0*/  @!P0 BRA `(.L_x_19) ;  /* 0x0000000400248947 */ /* 0x000fea0003800000 */
[----:B------:R-:W1:Y:S01]  /*11e0*/  LDC R0, c[0x0][0x388] ;  /* 0x0000e200ff007b82 */ /* 0x000e620000000800 */
[----:B------:R-:W-:Y:S02]  /*11f0*/  ISETP.GE.U32.AND P0, PT, R23, 0x4, PT ;  /* 0x000000041700780c */ /* 0x000fe40003f06070 */
[----:B-1----:R-:W-:-:S11]  /*1200*/  LOP3.LUT R23, R0, 0x3, RZ, 0xc0, !PT ;  /* 0x0000000300177812 */ /* 0x002fd600078ec0ff */
[----:B------:R-:W-:Y:S05]  /*1210*/  @!P0 BRA `(.L_x_29) ;  /* 0x0000000000b08947 */ /* 0x000fea0003800000 */
        /* <DEDUP_REMOVED lines=13> */
.L_x_30:
        /* <DEDUP_REMOVED lines=10> */
.L_x_31:
        /* <DEDUP_REMOVED lines=10> */
.L_x_32:
        /* <DEDUP_REMOVED lines=10> */
.L_x_33:
[----:B------:R-:W-:-:S07]  /*14d0*/  IADD3 R19, PT, PT, R19, 0x4, RZ ;  /* 0x0000000413137810 */ /* 0x000fce0007ffe0ff */
.L_x_29:
[----:B------:R-:W-:-:S13]  /*14e0*/  ISETP.NE.AND P0, PT, R23, RZ, PT ;  /* 0x000000ff1700720c */ /* 0x000fda0003f05270 */
[----:B------:R-:W-:Y:S05]  /*14f0*/  @!P0 BRA `(.L_x_19) ;  /* 0x00000000005c8947 */ /* 0x000fea0003800000 */
[----:B------:R-:W1:Y:S01]  /*1500*/  LDC.64 R16, c[0x0][0x380] ;  /* 0x0000e000ff107b82 */ /* 0x000e620000000a00 */
[----:B------:R-:W-:Y:S02]  /*1510*/  IMAD.MOV R23, RZ, RZ, -R23 ;  /* 0x000000ffff177224 */ /* 0x000fe400078e0a17 */
[----:B-1----:R-:W-:-:S07]  /*1520*/  IMAD.WIDE.U32 R16, R19, 0x4, R16 ;  /* 0x0000000413107825 */ /* 0x002fce00078e0010 */
.L_x_35:
[----:B------:R-:W-:Y:S01]  /*1530*/  IMAD.MOV.U32 R10, RZ, RZ, R16 ;  /* 0x000000ffff0a7224 */ /* 0x000fe200078e0010 */
[----:B------:R-:W-:Y:S01]  /*1540*/  MOV R11, R17 ;  /* 0x00000011000b7202 */ /* 0x000fe20000000f00 */
[----:B------:R-:W1:Y:S04]  /*1550*/  LDCU.64 UR4, c[0x4][0x10] ;  /* 0x01000200ff0477ac */ /* 0x000e680008000a00 */
[----:B0-----:R-:W2:Y:S01]  /*1560*/  LDG.E R0, desc[UR36][R10.64] ;  /* 0x000000240a007981 */ /* 0x001ea2000c1e1900 */
[----:B------:R-:W-:Y:S01]  /*1570*/  MOV R8, 0x0 ;  /* 0x0000000000087802 */ /* 0x000fe20000000f00 */
[----:B------:R-:W-:Y:S02]  /*1580*/  VIADD R23, R23, 0x1 ;  /* 0x0000000117177836 */ /* 0x000fe40000000000 */
[----:B------:R-:W-:-:S02]  /*1590*/  IMAD.MOV.U32 R6, RZ, RZ, R18 ;  /* 0x000000ffff067224 */ /* 0x000fc400078e0012 */
[----:B------:R-:W-:Y:S01]  /*15a0*/  IMAD.MOV.U32 R7, RZ, RZ, R2 ;  /* 0x000000ffff077224 */ /* 0x000fe200078e0002 */
[----:B------:R-:W0:Y:S01]  /*15b0*/  LDC.64 R8, c[0x4][R8] ;  /* 0x0100000008087b82 */ /* 0x000e220000000a00 */
[----:B------:R-:W-:Y:S01]  /*15c0*/  ISETP.NE.AND P0, PT, R23, RZ, PT ;  /* 0x000000ff1700720c */ /* 0x000fe20003f05270 */
[----:B-1----:R-:W-:Y:S01]  /*15d0*/  IMAD.U32 R4, RZ, RZ, UR4 ;  /* 0x00000004ff047e24 */ /* 0x002fe2000f8e00ff */
[----:B------:R-:W-:Y:S01]  /*15e0*/  MOV R5, UR5 ;  /* 0x0000000500057c02 */ /* 0x000fe20008000f00 */
[----:B--2---:R1:W-:Y:S02]  /*15f0*/  STL [R1], R0 ;  /* 0x0000000001007387 */ /* 0x0043e40000100800 */
[----:B01----:R-:W-:-:S08]  /*1600*/  P2R R0, PR, RZ, 0x1 ;  /* 0x00000001ff007803 */ /* 0x003fd00000000000 */
[----:B------:R-:W-:-:S07]  /*1610*/  LEPC R20, `(.L_x_34) ;  /* 0x000000001014794e */ /* 0x000fce0000000000 */
[----:B------:R-:W-:Y:S05]  /*1620*/  CALL.ABS.NOINC R8 ;  /* 0x0000000008007343 */ /* 0x000fea0003c00000 */
.L_x_34:
[----:B------:R-:W-:Y:S02]  /*1630*/  ISETP.NE.AND P6, PT, R23, RZ, PT ;  /* 0x000000ff1700720c */ /* 0x000fe40003fc5270 */
[----:B------:R-:W-:-:S04]  /*1640*/  IADD3 R16, P0, PT, R16, 0x4, RZ ;  /* 0x0000000410107810 */ /* 0x000fc80007f1e0ff */
[----:B------:R-:W-:-:S07]  /*1650*/  IADD3.X R17, PT, PT, RZ, R17, RZ, P0, !PT ;  /* 0x00000011ff117210 */ /* 0x000fce00007fe4ff */
[----:B------:R-:W-:Y:S05]  /*1660*/  @P6 BRA `(.L_x_35) ;  /* 0xfffffffc00b06947 */ /* 0x000fea000383ffff */
.L_x_19:
[----:B0-----:R-:W-:Y:S05]  /*1670*/  BSYNC.RECONVERGENT B6 ;  /* 0x0000000000067941 */ /* 0x001fea0003800200 */
.L_x_0:
[----:B------:R-:W-:Y:S01]  /*1680*/  MOV R0, 0x0 ;  /* 0x0000000000007802 */ /* 0x000fe20000000f00 */
[----:B------:R-:W0:Y:S01]  /*1690*/  LDCU.64 UR4, c[0x4][0x18] ;  /* 0x01000300ff0477ac */ /* 0x000e220008000a00 */
[----:B------:R-:W-:Y:S02]  /*16a0*/  CS2R R6, SRZ ;  /* 0x0000000000067805 */ /* 0x000fe4000001ff00 */
[----:B------:R1:W2:Y:S01]  /*16b0*/  LDC.64 R2, c[0x4][R0] ;  /* 0x0100000000027b82 */ /* 0x0002a20000000a00 */
[----:B0-----:R-:W-:Y:S01]  /*16c0*/  IMAD.U32 R4, RZ, RZ, UR4 ;  /* 0x00000004ff047e24 */ /* 0x001fe2000f8e00ff */
[----:B-1----:R-:W-:-:S07]  /*16d0*/  MOV R5, UR5 ;  /* 0x0000000500057c02 */ /* 0x002fce0008000f00 */
[----:B------:R-:W-:-:S07]  /*16e0*/  LEPC R20, `(.L_x_36) ;  /* 0x000000001014794e */ /* 0x000fce0000000000 */
[----:B--2---:R-:W-:Y:S05]  /*16f0*/  CALL.ABS.NOINC R2 ;  /* 0x0000000002007343 */ /* 0x004fea0003c00000 */
.L_x_36:
[----:B------:R-:W-:Y:S05]  /*1700*/  EXIT ;  /* 0x000000000000794d */ /* 0x000fea0003800000 */
.L_x_37:
[----:B------:R-:W-:-:S00]  /*1710*/  BRA `(.L_x_37) ;  /* 0xfffffffc00fc7947 */ /* 0x000fc0000383ffff */
[----:B------:R-:W-:-:S00]  /*1720*/  NOP ;  /* 0x0000000000007918 */ /* 0x000fc00000000000 */
        /* <DEDUP_REMOVED lines=13> */
.L_x_140:


//--------------------- .text._Z14printGPULeavesP4nodei --------------------------
	.section	.text._Z14printGPULeavesP4nodei,"ax",@progbits
	.align	128
        .global         _Z14printGPULeavesP4nodei
        .type           _Z14printGPULeavesP4nodei,@function
        .size           _Z14printGPULeavesP4nodei,(.L_x_141 - _Z14printGPULeavesP4nodei)
        .other          _Z14printGPULeavesP4nodei,@"STO_CUDA_ENTRY STV_DEFAULT"
_Z14printGPULeavesP4nodei:
.text._Z14printGPULeavesP4nodei:
[----:B------:R-:W0:Y:S01]  /*0000*/  LDC R1, c[0x0][0x37c] ;  /* 0x0000df00ff017b82 */ /* 0x000e220000000800 */
[----:B------:R-:W1:Y:S01]  /*0010*/  LDCU.64 UR6, c[0x0][0x380] ;  /* 0x00007000ff0677ac */ /* 0x000e620008000a00 */
[----:B0-----:R-:W-:Y:S01]  /*0020*/  VIADD R1, R1, 0xfffffff8 ;  /* 0xfffffff801017836 */ /* 0x001fe20000000000 */
[----:B------:R-:W0:Y:S01]  /*0030*/  LDCU UR4, c[0x0][0x2f8] ;  /* 0x00005f00ff0477ac */ /* 0x000e220008000800 */
[----:B------:R-:W2:Y:S01]  /*0040*/  LDCU UR5, c[0x0][0x2fc] ;  /* 0x00005f80ff0577ac */ /* 0x000ea20008000800 */
[----:B-1----:R-:W-:-:S04]  /*0050*/  UISETP.NE.U32.AND UP0, UPT, UR6, URZ, UPT ;  /* 0x000000ff0600728c */ /* 0x002fc8000bf05070 */
[----:B------:R-:W-:Y:S01]  /*0060*/  UISETP.NE.AND.EX UP0, UPT, UR7, URZ, UPT, UP0 ;  /* 0x000000ff0700728c */ /* 0x000fe2000bf05300 */
[----:B0-----:R-:W-:-:S05]  /*0070*/  IADD3 R2, P0, PT, R1, UR4, RZ ;  /* 0x0000000401027c10 */ /* 0x001fca000ff1e0ff */
[----:B--2---:R-:W-:-:S03]  /*0080*/  IMAD.X R18, RZ, RZ, UR5, P0 ;  /* 0x00000005ff127e24 */ /* 0x004fc600080e06ff */
[----:B------:R-:W-:Y:S05]  /*0090*/  BRA.U !UP0, `(.L_x_38) ;  /* 0x0000000508907547 */ /* 0x000fea000b800000 */
[----:B------:R-:W0:Y:S01]  /*00a0*/  LDC.64 R16, c[0x0][0x380] ;  /* 0x0000e000ff107b82 */ /* 0x000e220000000a00 */
[----:B------:R-:W0:Y:S02]  /*00b0*/  LDCU.64 UR36, c[0x0][0x358] ;  /* 0x00006b00ff2477ac */ /* 0x000e240008000a00 */
[----:B0-----:R-:W2:Y:S02]  /*00c0*/  LDG.E R0, desc[UR36][R16.64] ;  /* 0x0000002410007981 */ /* 0x001ea4000c1e1900 */
[----:B--2---:R-:W-:-:S13]  /*00d0*/  ISETP.GE.AND P0, PT, R0, 0x1, PT ;  /* 0x000000010000780c */ /* 0x004fda0003f06270 */
[----:B------:R-:W-:Y:S05]  /*00e0*/  @!P0 BRA `(.L_x_39) ;  /* 0x0000000000588947 */ /* 0x000fea0003800000 */
[----:B------:R-:W-:Y:S01]  /*00f0*/  BSSY.RECONVERGENT B6, `(.L_x_39) ;  /* 0x0000015000067945 */ /* 0x000fe20003800200 */
[----:B------:R-:W-:-:S07]  /*0100*/  IMAD.MOV.U32 R19, RZ, RZ, RZ ;  /* 0x000000ffff137224 */ /* 0x000fce00078e00ff */
.L_x_41:
[----:B------:R-:W0:Y:S01]  /*0110*/  LDC.64 R12, c[0x0][0x380] ;  /* 0x0000e000ff0c7b82 */ /* 0x000e220000000a00 */
[----:B------:R-:W-:Y:S01]  /*0120*/  MOV R0, 0x0 ;  /* 0x0000000000007802 */ /* 0x000fe20000000f00 */
[----:B------:R-:W1:Y:S01]  /*0130*/  LDCU.64 UR4, c[0x4][0x10] ;  /* 0x01000200ff0477ac */ /* 0x000e620008000a00 */
[----:B0-----:R-:W2:Y:S02]  /*0140*/  LDG.E.64 R8, desc[UR36][R12.64+0x8] ;  /* 0x000008240c087981 */ /* 0x001ea4000c1e1b00 */
[----:B--2---:R-:W-:-:S06]  /*0150*/  IMAD.WIDE.U32 R8, R19, 0x4, R8 ;  /* 0x0000000413087825 */ /* 0x004fcc00078e0008 */
[----:B------:R-:W2:Y:S01]  /*0160*/  LD.E R8, desc[UR36][R8.64] ;  /* 0x0000002408087980 */ /* 0x000ea2000c101900 */
[----:B------:R0:W3:Y:S01]  /*0170*/  LDC.64 R10, c[0x4][R0] ;  /* 0x01000000000a7b82 */ /* 0x0000e20000000a00 */
[----:B-1----:R-:W-:Y:S02]  /*0180*/  IMAD.U32 R4, RZ, RZ, UR4 ;  /* 0x00000004ff047e24 */ /* 0x002fe4000f8e00ff */
[----:B------:R-:W-:Y:S02]  /*0190*/  IMAD.U32 R5, RZ, RZ, UR5 ;  /* 0x00000005ff057e24 */ /* 0x000fe4000f8e00ff */
[----:B------:R-:W-:Y:S02]  /*01a0*/  IMAD.MOV.U32 R6, RZ, RZ, R2 ;  /* 0x000000ffff067224 */ /* 0x000fe400078e0002 */
[----:B------:R-:W-:Y:S01]  /*01b0*/  IMAD.MOV.U32 R7, RZ, RZ, R18 ;  /* 0x000000ffff077224 */ /* 0x000fe200078e0012 */
[----:B--23--:R0:W-:Y:S06]  /*01c0*/  STL [R1], R8 ;  /* 0x0000000801007387 */ /* 0x00c1ec0000100800 */
[----:B------:R-:W-:-:S07]  /*01d0*/  LEPC R20, `(.L_x_40) ;  /* 0x000000001014794e */ /* 0x000fce0000000000 */
[----:B0-----:R-:W-:Y:S05]  /*01e0*/  CALL.ABS.NOINC R10 ;  /* 0x000000000a007343 */ /* 0x001fea0003c00000 */
.L_x_40:
[----:B------:R-:W0:Y:S02]  /*01f0*/  LDC.64 R4, c[0x0][0x380] ;  /* 0x0000e000ff047b82 */ /* 0x000e240000000a00 */
[----:B0-----:R-:W2:Y:S01]  /*0200*/  LDG.E R4, desc[UR36][R4.64] ;  /* 0x0000002404047981 */ /* 0x001ea2000c1e1900 */
[----:B------:R-:W-:-:S05]  /*0210*/  VIADD R19, R19, 0x1 ;  /* 0x0000000113137836 */ /* 0x000fca0000000000 */
[----:B--2---:R-:W-:-:S13]  /*0220*/  ISETP.GE.AND P0, PT, R19, R4, PT ;  /* 0x000000041300720c */ /* 0x004fda0003f06270 */
[----:B------:R-:W-:Y:S05]  /*0230*/  @!P0 BRA `(.L_x_41) ;  /* 0xfffffffc00b48947 */ /* 0x000fea000383ffff */
[----:B------:R-:W-:Y:S05]  /*0240*/  BSYNC.RECONVERGENT B6 ;  /* 0x0000000000067941 */ /* 0x000fea0003800200 */
.L_x_39:
[----:B------:R-:W-:Y:S01]  /*0250*/  MOV R0, 0x0 ;  /* 0x0000000000007802 */ /* 0x000fe20000000f00 */
[----:B------:R-:W0:Y:S01]  /*0260*/  LDCU.64 UR4, c[0x4][0x18] ;  /* 0x01000300ff0477ac */ /* 0x000e220008000a00 */
[----:B------:R-:W-:Y:S02]  /*0270*/  CS2R R6, SRZ ;  /* 0x0000000000067805 */ /* 0x000fe4000001ff00 */
[----:B------:R1:W2:Y:S01]  /*0280*/  LDC.64 R8, c[0x4][R0] ;  /* 0x0100000000087b82 */ /* 0x0002a20000000a00 */
[----:B0-----:R-:W-:Y:S02]  /*0290*/  IMAD.U32 R4, RZ, RZ, UR4 ;  /* 0x00000004ff047e24 */ /* 0x001fe4000f8e00ff */
[----:B-1----:R-:W-:-:S07]  /*02a0*/  IMAD.U32 R5, RZ, RZ, UR5 ;  /* 0x00000005ff057e24 */ /* 0x002fce000f8e00ff */
[----:B------:R-:W-:-:S07]  /*02b0*/  LEPC R20, `(.L_x_42) ;  /* 0x000000001014794e */ /* 0x000fce0000000000 */
[----:B--2---:R-:W-:Y:S05]  /*02c0*/  CALL.ABS.NOINC R8 ;  /* 0x0000000008007343 */ /* 0x004fea0003c00000 */
.L_x_42:
[----:B------:R-:W0:Y:S02]  /*02d0*/  LDC.64 R4, c[0x0][0x380] ;  /* 0x0000e000ff047b82 */ /* 0x000e240000000a00 */
[----:B0-----:R-:W2:Y:S02]  /*02e0*/  LDG.E.U8 R4, desc[UR36][R4.64+0x4] ;  /* 0x0000042404047981 */ /* 0x001ea4000c1e1100 */
[----:B--2---:R-:W-:-:S13]  /*02f0*/  ISETP.NE.AND P0, PT, R4, RZ, PT ;  /* 0x000000ff0400720c */ /* 0x004fda0003f05270 */
[----:B------:R-:W-:Y:S05]  /*0300*/  @P0 BRA `(.L_x_43) ;  /* 0x00000000001c0947 */ /* 0x000fea0003800000 */
[----:B------:R-:W-:Y:S01]  /*0310*/  BSSY.RECONVERGENT B0, `(.L_x_43) ;  /* 0x0000006000007945 */ /* 0x000fe20003800200 */
.L_x_44:
[----:B------:R-:W2:Y:S04]  /*0320*/  LD.E.64 R16, desc[UR36][R16.64+0x18] ;  /* 0x0000182410107980 */ /* 0x000ea8000c101b00 */
[----:B--2---:R-:W2:Y:S04]  /*0330*/  LD.E.64 R16, desc[UR36][R16.64] ;  /* 0x0000002410107980 */ /* 0x004ea8000c101b00 */
[----:B--2---:R-:W2:Y:S02]  /*0340*/  LD.E.U8 R0, desc[UR36][R16.64+0x4] ;  /* 0x0000042410007980 */ /* 0x004ea4000c101100 */
[----:B--2---:R-:W-:-:S13]  /*0350*/  ISETP.NE.AND P0, PT, R0, RZ, PT ;  /* 0x000000ff0000720c */ /* 0x004fda0003f05270 */
[----:B------:R-:W-:Y:S05]  /*0360*/  @!P0 BRA `(.L_x_44) ;  /* 0xfffffffc00ec8947 */ /* 0x000fea000383ffff */
[----:B------:R-:W-:Y:S05]  /*0370*/  BSYNC.RECONVERGENT B0 ;  /* 0x0000000000007941 */ /* 0x000fea0003800200 */
.L_x_43:
[----:B------:R-:W-:Y:S01]  /*0380*/  BSSY.RECONVERGENT B7, `(.L_x_45) ;  /* 0x000002c000077945 */ /* 0x000fe20003800200 */
.L_x_52:
[----:B-----5:R-:W2:Y:S01]  /*0390*/  LD.E R0, desc[UR36][R16.64] ;  /* 0x0000002410007980 */ /* 0x020ea2000c101900 */
[----:B------:R-:W-:Y:S01]  /*03a0*/  BSSY.RECONVERGENT B6, `(.L_x_46) ;  /* 0x0000015000067945 */ /* 0x000fe20003800200 */
[----:B--2---:R-:W-:-:S13]  /*03b0*/  ISETP.GE.AND P0, PT, R0, 0x1, PT ;  /* 0x000000010000780c */ /* 0x004fda0003f06270 */
[----:B0-----:R-:W-:Y:S05]  /*03c0*/  @!P0 BRA `(.L_x_47) ;  /* 0x0000000000488947 */ /* 0x001fea0003800000 */
[----:B------:R-:W-:-:S07]  /*03d0*/  IMAD.MOV.U32 R19, RZ, RZ, RZ ;  /* 0x000000ffff137224 */ /* 0x000fce00078e00ff */
.L_x_49:
[----:B------:R-:W2:Y:S01]  /*03e0*/  LD.E.64 R8, desc[UR36][R16.64+0x8] ;  /* 0x0000082410087980 */ /* 0x000ea2000c101b00 */
[----:B------:R-:W-:Y:S01]  /*03f0*/  MOV R0, 0x0 ;  /* 0x0000000000007802 */ /* 0x000fe20000000f00 */
[----:B------:R-:W0:Y:S01]  /*0400*/  LDCU.64 UR4, c[0x4][0x10] ;  /* 0x01000200ff0477ac */ /* 0x000e220008000a00 */
[----:B--2---:R-:W-:-:S06]  /*0410*/  IMAD.WIDE.U32 R8, R19, 0x4, R8 ;  /* 0x0000000413087825 */ /* 0x004fcc00078e0008 */
[----:B------:R-:W2:Y:S01]  /*0420*/  LD.E R8, desc[UR36][R8.64] ;  /* 0x0000002408087980 */ /* 0x000ea2000c101900 */
[----:B------:R1:W3:Y:S01]  /*0430*/  LDC.64 R10, c[0x4][R0] ;  /* 0x01000000000a7b82 */ /* 0x0002e20000000a00 */
[----:B0-----:R-:W-:Y:S01]  /*0440*/  MOV R4, UR4 ;  /* 0x0000000400047c02 */ /* 0x001fe20008000f00 */
[----:B------:R-:W-:Y:S02]  /*0450*/  IMAD.U32 R5, RZ, RZ, UR5 ;  /* 0x00000005ff057e24 */ /* 0x000fe4000f8e00ff */
[----:B------:R-:W-:Y:S02]  /*0460*/  IMAD.MOV.U32 R6, RZ, RZ, R2 ;  /* 0x000000ffff067224 */ /* 0x000fe400078e0002 */
[----:B------:R-:W-:Y:S01]  /*0470*/  IMAD.MOV.U32 R7, RZ, RZ, R18 ;  /* 0x000000ffff077224 */ /* 0x000fe200078e0012 */
[----:B--23--:R1:W-:Y:S06]  /*0480*/  STL [R1], R8 ;  /* 0x0000000801007387 */ /* 0x00c3ec0000100800 */
[----:B------:R-:W-:-:S07]  /*0490*/  LEPC R20, `(.L_x_48) ;  /* 0x000000001014794e */ /* 0x000fce0000000000 */
[----:B-1----:R-:W-:Y:S05]  /*04a0*/  CALL.ABS.NOINC R10 ;  /* 0x000000000a007343 */ /* 0x002fea0003c00000 */
.L_x_48:
[----:B------:R-:W2:Y:S01]  /*04b0*/  LD.E R0, desc[UR36][R16.64] ;  /* 0x0000002410007980 */ /* 0x000ea2000c101900 */
[----:B------:R-:W-:-:S05]  /*04c0*/  VIADD R19, R19, 0x1 ;  /* 0x0000000113137836 */ /* 0x000fca0000000000 */
[----:B--2---:R-:W-:-:S13]  /*04d0*/  ISETP.GE.AND P0, PT, R19, R0, PT ;  /* 0x000000001300720c */ /* 0x004fda0003f06270 */
[----:B------:R-:W-:Y:S05]  /*04e0*/  @!P0 BRA `(.L_x_49) ;  /* 0xfffffffc00bc8947 */ /* 0x000fea000383ffff */
.L_x_47:
[----:B------:R-:W-:Y:S05]  /*04f0*/  BSYNC.RECONVERGENT B6 ;  /* 0x0000000000067941 */ /* 0x000fea0003800200 */
.L_x_46:
[----:B------:R-:W2:Y:S01]  /*0500*/  LD.E.64 R4, desc[UR36][R16.64+0x18] ;  /* 0x0000182410047980 */ /* 0x000ea2000c101b00 */
[----:B------:R-:W2:Y:S02]  /*0510*/  LDC R3, c[0x0][0x388] ;  /* 0x0000e200ff037b82 */ /* 0x000ea40000000800 */
[----:B--2---:R-:W-:-:S06]  /*0520*/  IMAD.WIDE R4, R3, 0x8, R4 ;  /* 0x0000000803047825 */ /* 0x004fcc00078e0204 */
[----:B------:R-:W2:Y:S02]  /*0530*/  LD.E.64 R4, desc[UR36][R4.64+-0x8] ;  /* 0xfffff82404047980 */ /* 0x000ea4000c101b00 */
[----:B--2---:R-:W-:-:S04]  /*0540*/  ISETP.NE.U32.AND P0, PT, R4, RZ, PT ;  /* 0x000000ff0400720c */ /* 0x004fc80003f05070 */
[----:B------:R-:W-:-:S13]  /*0550*/  ISETP.NE.AND.EX P0, PT, R5, RZ, PT, P0 ;  /* 0x000000ff0500720c */ /* 0x000fda0003f05300 */
[----:B------:R-:W-:Y:S05]  /*0560*/  @!P0 BRA `(.L_x_50) ;  /* 0x0000000000348947 */ /* 0x000fea0003800000 */
        /* <DEDUP_REMOVED lines=8> */
.L_x_51:
[----:B------:R-:W2:Y:S01]  /*05f0*/  LD.E.64 R16, desc[UR36][R16.64+0x18] ;  /* 0x0000182410107980 */ /* 0x000ea2000c101b00 */
[----:B------:R-:W2:Y:S02]  /*0600*/  LDC R5, c[0x0][0x388] ;  /* 0x0000e200ff057b82 */ /* 0x000ea40000000800 */
[----:B--2---:R-:W-:-:S05]  /*0610*/  IMAD.WIDE R4, R5, 0x8, R16 ;  /* 0x0000000805047825 */ /* 0x004fca00078e0210 */
[----:B------:R0:W5:Y:S01]  /*0620*/  LD.E.64 R16, desc[UR36][R4.64+-0x8] ;  /* 0xfffff82404107980 */ /* 0x000162000c101b00 */
[----:B------:R-:W-:Y:S05]  /*0630*/  BRA `(.L_x_52) ;  /* 0xfffffffc00547947 */ /* 0x000fea000383ffff */
.L_x_50:
[----:B------:R-:W-:Y:S05]  /*0640*/  BSYNC.RECONVERGENT B7 ;  /* 0x0000000000077941 */ /* 0x000fea0003800200 */
.L_x_45:
        /* <DEDUP_REMOVED lines=8> */
.L_x_53:
[----:B------:R-:W-:Y:S05]  /*06d0*/  EXIT ;  /* 0x000000000000794d */ /* 0x000fea0003800000 */
.L_x_38:
        /* <DEDUP_REMOVED lines=8> */
.L_x_54:
[----:B------:R-:W-:Y:S05]  /*0760*/  EXIT ;  /* 0x000000000000794d */ /* 0x000fea0003800000 */
.L_x_55:
        /* <DEDUP_REMOVED lines=9> */
.L_x_141:


//--------------------- .text._Z6helperP4nodeS0_i --------------------------
	.section	.text._Z6helperP4nodeS0_i,"ax",@progbits
	.align	128
        .global         _Z6helperP4nodeS0_i
        .type           _Z6helperP4nodeS0_i,@function
        .size           _Z6helperP4nodeS0_i,(.L_x_142 - _Z6helperP4nodeS0_i)
        .other          _Z6helperP4nodeS0_i,@"STO_CUDA_ENTRY STV_DEFAULT"
_Z6helperP4nodeS0_i:
.text._Z6helperP4nodeS0_i:
[----:B------:R-:W-:Y:S08]  /*0000*/  LDC R1, c[0x0][0x37c] ;  /* 0x0000df00ff017b82 */ /* 0x000ff00000000800 */
[----:B------:R-:W0:Y:S01]  /*0010*/  LDC.64 R4, c[0x0][0x380] ;  /* 0x0000e000ff047b82 */ /* 0x000e220000000a00 */
[----:B------:R-:W0:Y:S07]  /*0020*/  LDCU.64 UR4, c[0x0][0x358] ;  /* 0x00006b00ff0477ac */ /* 0x000e2e0008000a00 */
[----:B------:R-:W1:Y:S08]  /*0030*/  LDC R9, c[0x0][0x390] ;  /* 0x0000e400ff097b82 */ /* 0x000e700000000800 */
[----:B------:R-:W2:Y:S01]  /*0040*/  LDC.64 R6, c[0x0][0x388] ;  /* 0x0000e200ff067b82 */ /* 0x000ea20000000a00 */
[----:B0-----:R-:W1:Y:S02]  /*0050*/  LDG.E.64 R2, desc[UR4][R4.64+0x18] ;  /* 0x0000180404027981 */ /* 0x001e64000c1e1b00 */
[----:B-1----:R-:W-:-:S05]  /*0060*/  IMAD.WIDE R2, R9, 0x8, R2 ;  /* 0x0000000809027825 */ /* 0x002fca00078e0202 */
[----:B--2---:R-:W-:Y:S01]  /*0070*/  ST.E.64 desc[UR4][R2.64+-0x8], R6 ;  /* 0xfffff80602007985 */ /* 0x004fe2000c101b04 */
[----:B------:R-:W-:Y:S05]  /*0080*/  EXIT ;  /* 0x000000000000794d */ /* 0x000fea0003800000 */
.L_x_56:
        /* <DEDUP_REMOVED lines=15> */
.L_x_142:


//--------------------- .text._Z8additionP4nodePiS1_S1_i --------------------------
	.section	.text._Z8additionP4nodePiS1_S1_i,"ax",@progbits
	.align	128
        .global         _Z8additionP4nodePiS1_S1_i
        .type           _Z8additionP4nodePiS1_S1_i,@function
        .size           _Z8additionP4nodePiS1_S1_i,(.L_x_143 - _Z8additionP4nodePiS1_S1_i)
        .other          _Z8additionP4nodePiS1_S1_i,@"STO_CUDA_ENTRY STV_DEFAULT"
_Z8additionP4nodePiS1_S1_i:
.text._Z8additionP4nodePiS1_S1_i:
[----:B------:R-:W-:Y:S01]  /*0000*/  LDC R1, c[0x0][0x37c] ;  /* 0x0000df00ff017b82 */ /* 0x000fe20000000800 */
[----:B------:R-:W0:Y:S07]  /*0010*/  S2R R0, SR_TID.X ;  /* 0x0000000000007919 */ /* 0x000e2e0000002100 */
[----:B------:R-:W0:Y:S01]  /*0020*/  S2UR UR4, SR_CTAID.X ;  /* 0x00000000000479c3 */ /* 0x000e220000002500 */
[----:B------:R-:W1:Y:S07]  /*0030*/  LDCU UR5, c[0x0][0x3a0] ;  /* 0x00007400ff0577ac */ /* 0x000e6e0008000800 */
[----:B------:R-:W0:Y:S02]  /*0040*/  LDC R5, c[0x0][0x360] ;  /* 0x0000d800ff057b82 */ /* 0x000e240000000800 */
[----:B0-----:R-:W-:-:S05]  /*0050*/  IMAD R5, R5, UR4, R0 ;  /* 0x0000000405057c24 */ /* 0x001fca000f8e0200 */
[----:B-1----:R-:W-:-:S13]  /*0060*/  ISETP.GE.AND P0, PT, R5, UR5, PT ;  /* 0x0000000505007c0c */ /* 0x002fda000bf06270 */
[----:B------:R-:W-:Y:S05]  /*0070*/  @P0 EXIT ;  /* 0x000000000000094d */ /* 0x000fea0003800000 */
[----:B------:R-:W0:Y:S02]  /*0080*/  LDCU.64 UR4, c[0x0][0x380] ;  /* 0x00007000ff0477ac */ /* 0x000e240008000a00 */
[----:B0-----:R-:W-:-:S04]  /*0090*/  ISETP.NE.U32.AND P0, PT, RZ, UR4, PT ;  /* 0x00000004ff007c0c */ /* 0x001fc8000bf05070 */
[----:B------:R-:W-:-:S13]  /*00a0*/  ISETP.NE.AND.EX P0, PT, RZ, UR5, PT, P0 ;  /* 0x00000005ff007c0c */ /* 0x000fda000bf05300 */
[----:B------:R-:W-:Y:S05]  /*00b0*/  @!P0 EXIT ;  /* 0x000000000000894d */ /* 0x000fea0003800000 */
[----:B------:R-:W0:Y:S01]  /*00c0*/  LDC.64 R2, c[0x0][0x380] ;  /* 0x0000e000ff027b82 */ /* 0x000e220000000a00 */
[----:B------:R-:W0:Y:S07]  /*00d0*/  LDCU.64 UR4, c[0x0][0x358] ;  /* 0x00006b00ff0477ac */ /* 0x000e2e0008000a00 */
[----:B------:R-:W1:Y:S08]  /*00e0*/  LDC.64 R6, c[0x0][0x388] ;  /* 0x0000e200ff067b82 */ /* 0x000e700000000a00 */
[----:B------:R-:W2:Y:S08]  /*00f0*/  LDC.64 R8, c[0x0][0x390] ;  /* 0x0000e400ff087b82 */ /* 0x000eb00000000a00 */
[----:B------:R-:W3:Y:S01]  /*0100*/  LDC.64 R10, c[0x0][0x398] ;  /* 0x0000e600ff0a7b82 */ /* 0x000ee20000000a00 */
[----:B0-----:R-:W4:Y:S01]  /*0110*/  LDG.E.U8 R12, desc[UR4][R2.64+0x4] ;  /* 0x00000404020c7981 */ /* 0x001f22000c1e1100 */
[----:B-1----:R-:W-:-:S04]  /*0120*/  IMAD.WIDE R6, R5, 0x4, R6 ;  /* 0x0000000405067825 */ /* 0x002fc800078e0206 */
[----:B--2---:R-:W-:-:S05]  /*0130*/  IMAD.WIDE R8, R5, 0x4, R8 ;  /* 0x0000000405087825 */ /* 0x004fca00078e0208 */
[----:B------:R0:W5:Y:S01]  /*0140*/  LDG.E R4, desc[UR4][R8.64] ;  /* 0x0000000408047981 */ /* 0x000162000c1e1900 */
[----:B---3--:R-:W-:-:S03]  /*0150*/  IMAD.WIDE R10, R5, 0x4, R10 ;  /* 0x00000004050a7825 */ /* 0x008fc600078e020a */
[----:B------:R0:W5:Y:S04]  /*0160*/  LDG.E R5, desc[UR4][R6.64] ;  /* 0x0000000406057981 */ /* 0x000168000c1e1900 */
[----:B------:R0:W5:Y:S01]  /*0170*/  LDG.E R0, desc[UR4][R10.64] ;  /* 0x000000040a007981 */ /* 0x000162000c1e1900 */
[----:B----4-:R-:W-:-:S13]  /*0180*/  ISETP.NE.AND P0, PT, R12, RZ, PT ;  /* 0x000000ff0c00720c */ /* 0x010fda0003f05270 */
[----:B0-----:R-:W-:Y:S05]  /*0190*/  @P0 BRA `(.L_x_57) ;  /* 0x0000000000700947 */ /* 0x001fea0003800000 */
[----:B------:R-:W-:Y:S01]  /*01a0*/  BSSY.RECONVERGENT B0, `(.L_x_57) ;  /* 0x000001b000007945 */ /* 0x000fe20003800200 */
.L_x_63:
[----:B------:R-:W2:Y:S01]  /*01b0*/  LD.E R10, desc[UR4][R2.64] ;  /* 0x00000004020a7980 */ /* 0x000ea2000c101900 */
[----:B------:R-:W-:Y:S01]  /*01c0*/  BSSY.RECONVERGENT B1, `(.L_x_58) ;  /* 0x0000011000017945 */ /* 0x000fe20003800200 */
[----:B------:R-:W-:Y:S02]  /*01d0*/  CS2R R6, SRZ ;  /* 0x0000000000067805 */ /* 0x000fe4000001ff00 */
[----:B--2---:R-:W-:-:S13]  /*01e0*/  ISETP.GE.AND P0, PT, R10, 0x1, PT ;  /* 0x000000010a00780c */ /* 0x004fda0003f06270 */
[----:B------:R-:W-:Y:S05]  /*01f0*/  @!P0 BRA `(.L_x_59) ;  /* 0x0000000000348947 */ /* 0x000fea0003800000 */
[----:B------:R0:W5:Y:S01]  /*0200*/  LD.E.64 R8, desc[UR4][R2.64+0x8] ;  /* 0x0000080402087980 */ /* 0x000162000c101b00 */
[----:B------:R-:W-:Y:S01]  /*0210*/  BSSY.RECONVERGENT B2, `(.L_x_60) ;  /* 0x0000009000027945 */ /* 0x000fe20003800200 */
[----:B------:R-:W-:-:S07]  /*0220*/  IMAD.MOV.U32 R11, RZ, RZ, RZ ;  /* 0x000000ffff0b7224 */ /* 0x000fce00078e00ff */
.L_x_62:
[----:B-----5:R-:W-:-:S06]  /*0230*/  IMAD.WIDE.U32 R6, R11, 0x4, R8 ;  /* 0x000000040b067825 */ /* 0x020fcc00078e0008 */
[----:B------:R-:W2:Y:S02]  /*0240*/  LD.E R6, desc[UR4][R6.64] ;  /* 0x0000000406067980 */ /* 0x000ea4000c101900 */
[----:B--2---:R-:W-:-:S13]  /*0250*/  ISETP.GE.AND P0, PT, R5, R6, PT ;  /* 0x000000060500720c */ /* 0x004fda0003f06270 */
[----:B------:R-:W-:Y:S05]  /*0260*/  @!P0 BRA `(.L_x_61) ;  /* 0x00000000000c8947 */ /* 0x000fea0003800000 */
[----:B------:R-:W-:-:S05]  /*0270*/  VIADD R11, R11, 0x1 ;  /* 0x000000010b0b7836 */ /* 0x000fca0000000000 */
[----:B------:R-:W-:-:S13]  /*0280*/  ISETP.GE.AND P0, PT, R11, R10, PT ;  /* 0x0000000a0b00720c */ /* 0x000fda0003f06270 */
[----:B------:R-:W-:Y:S05]  /*0290*/  @!P0 BRA `(.L_x_62) ;  /* 0xfffffffc00e48947 */ /* 0x000fea000383ffff */
.L_x_61:
[----:B------:R-:W-:Y:S05]  /*02a0*/  BSYNC.RECONVERGENT B2 ;  /* 0x0000000000027941 */ /* 0x000fea0003800200 */
.L_x_60:
[----:B------:R-:W-:Y:S02]  /*02b0*/  IMAD.MOV.U32 R6, RZ, RZ, R11 ;  /* 0x000000ffff067224 */ /* 0x000fe400078e000b */
[----:B------:R-:W-:-:S07]  /*02c0*/  IMAD.MOV.U32 R7, RZ, RZ, RZ ;  /* 0x000000ffff077224 */ /* 0x000fce00078e00ff */
.L_x_59:
[----:B------:R-:W-:Y:S05]  /*02d0*/  BSYNC.RECONVERGENT B1 ;  /* 0x0000000000017941 */ /* 0x000fea0003800200 */
.L_x_58:
[----:B0-----:R-:W2:Y:S02]  /*02e0*/  LD.E.64 R2, desc[UR4][R2.64+0x18] ;  /* 0x0000180402027980 */ /* 0x001ea4000c101b00 */
[----:B--2---:R-:W-:-:S04]  /*02f0*/  LEA R8, P0, R6, R2, 0x3 ;  /* 0x0000000206087211 */ /* 0x004fc800078018ff */
[----:B------:R-:W-:-:S05]  /*0300*/  LEA.HI.X R9, R6, R3, R7, 0x3, P0 ;  /* 0x0000000306097211 */ /* 0x000fca00000f1c07 */
[----:B------:R-:W2:Y:S04]  /*0310*/  LD.E.64 R2, desc[UR4][R8.64] ;  /* 0x0000000408027980 */ /* 0x000ea8000c101b00 */
[----:B--2---:R-:W2:Y:S02]  /*0320*/  LD.E.U8 R6, desc[UR4][R2.64+0x4] ;  /* 0x0000040402067980 */ /* 0x004ea4000c101100 */
[----:B--2---:R-:W-:-:S13]  /*0330*/  ISETP.NE.AND P0, PT, R6, RZ, PT ;  /* 0x000000ff0600720c */ /* 0x004fda0003f05270 */
[----:B------:R-:W-:Y:S05]  /*0340*/  @!P0 BRA `(.L_x_63) ;  /* 0xfffffffc00988947 */ /* 0x000fea000383ffff */
[----:B------:R-:W-:Y:S05]  /*0350*/  BSYNC.RECONVERGENT B0 ;  /* 0x0000000000007941 */ /* 0x000fea0003800200 */
.L_x_57:
[----:B------:R-:W2:Y:S02]  /*0360*/  LD.E R10, desc[UR4][R2.64] ;  /* 0x00000004020a7980 */ /* 0x000ea4000c101900 */
[----:B--2---:R-:W-:-:S13]  /*0370*/  ISETP.GE.AND P0, PT, R10, 0x1, PT ;  /* 0x000000010a00780c */ /* 0x004fda0003f06270 */
[----:B------:R-:W-:Y:S05]  /*0380*/  @!P0 EXIT ;  /* 0x000000000000894d */ /* 0x000fea0003800000 */
[----:B------:R-:W2:Y:S04]  /*0390*/  LD.E.64 R8, desc[UR4][R2.64+0x8] ;  /* 0x0000080402087980 */ /* 0x000ea8000c101b00 */
[----:B--2---:R-:W2:Y:S01]  /*03a0*/  LD.E R6, desc[UR4][R8.64] ;  /* 0x0000000408067980 */ /* 0x004ea2000c101900 */
[----:B------:R-:W-:Y:S01]  /*03b0*/  BSSY.RECONVERGENT B0, `(.L_x_64) ;  /* 0x000000b000007945 */ /* 0x000fe20003800200 */
[----:B------:R-:W-:Y:S01]  /*03c0*/  IMAD.MOV.U32 R11, RZ, RZ, RZ ;  /* 0x000000ffff0b7224 */ /* 0x000fe200078e00ff */
[----:B--2--5:R-:W-:-:S13]  /*03d0*/  ISETP.NE.AND P0, PT, R6, R5, PT ;  /* 0x000000050600720c */ /* 0x024fda0003f05270 */
[----:B------:R-:W-:Y:S05]  /*03e0*/  @!P0 BRA `(.L_x_65) ;  /* 0x00000000001c8947 */ /* 0x000fea0003800000 */
.L_x_66:
[----:B------:R-:W-:-:S05]  /*03f0*/  VIADD R11, R11, 0x1 ;  /* 0x000000010b0b7836 */ /* 0x000fca0000000000 */
[----:B------:R-:W-:-:S13]  /*0400*/  ISETP.GE.AND P0, PT, R11, R10, PT ;  /* 0x0000000a0b00720c */ /* 0x000fda0003f06270 */
[----:B------:R-:W-:Y:S05]  /*0410*/  @P0 EXIT ;  /* 0x000000000000094d */ /* 0x000fea0003800000 */
[----:B------:R-:W-:-:S06]  /*0420*/  IMAD.WIDE.U32 R6, R11, 0x4, R8 ;  /* 0x000000040b067825 */ /* 0x000fcc00078e0008 */
[----:B------:R-:W2:Y:S02]  /*0430*/  LD.E R6, desc[UR4][R6.64] ;  /* 0x0000000406067980 */ /* 0x000ea4000c101900 */
[----:B--2---:R-:W-:-:S13]  /*0440*/  ISETP.NE.AND P0, PT, R6, R5, PT ;  /* 0x000000050600720c */ /* 0x004fda0003f05270 */
[----:B------:R-:W-:Y:S05]  /*0450*/  @P0 BRA `(.L_x_66) ;  /* 0xfffffffc00e40947 */ /* 0x000fea000383ffff */
.L_x_65:
[----:B------:R-:W-:Y:S05]  /*0460*/  BSYNC.RECONVERGENT B0 ;  /* 0x0000000000007941 */ /* 0x000fea0003800200 */
.L_x_64:
[----:B------:R-:W2:Y:S02]  /*0470*/  LD.E.64 R2, desc[UR4][R2.64+0x18] ;  /* 0x0000180402027980 */ /* 0x000ea4000c101b00 */
[----:B--2---:R-:W-:-:S06]  /*0480*/  IMAD.WIDE.U32 R6, R11, 0x8, R2 ;  /* 0x000000080b067825 */ /* 0x004fcc00078e0002 */
[----:B------:R-:W2:Y:S04]  /*0490*/  LD.E.64 R6, desc[UR4][R6.64] ;  /* 0x0000000406067980 */ /* 0x000ea8000c101b00 */
[----:B--2---:R-:W2:Y:S02]  /*04a0*/  LD.E.64 R8, desc[UR4][R6.64] ;  /* 0x0000000406087980 */ /* 0x004ea4000c101b00 */
[----:B--2---:R-:W-:-:S05]  /*04b0*/  IMAD.WIDE R4, R4, 0x4, R8 ;  /* 0x0000000404047825 */ /* 0x004fca00078e0208 */
[----:B------:R-:W-:Y:S01]  /*04c0*/  ATOM.E.ADD.STRONG.GPU PT, RZ, desc[UR4][R4.64+-0x4], R0 ;  /* 0xfffffc0004ff798a */ /* 0x000fe200081ef104 */
[----:B------:R-:W-:Y:S05]  /*04d0*/  EXIT ;  /* 0x000000000000794d */ /* 0x000fea0003800000 */
.L_x_67:
        /* <DEDUP_REMOVED lines=10> */
.L_x_143:


//--------------------- .text._Z12findrangelenP4nodePiS1_iS1_ii --------------------------
	.section	.text._Z12findrangelenP4nodePiS1_iS1_ii,"ax",@progbits
	.align	128
        .global         _Z12findrangelenP4nodePiS1_iS1_ii
        .type           _Z12findrangelenP4nodePiS1_iS1_ii,@function
        .size           _Z12findrangelenP4nodePiS1_iS1_ii,(.L_x_144 - _Z12findrangelenP4nodePiS1_iS1_ii)
        .other          _Z12findrangelenP4nodePiS1_iS1_ii,@"STO_CUDA_ENTRY STV_DEFAULT"
_Z12findrangelenP4nodePiS1_iS1_ii:
.text._Z12findrangelenP4nodePiS1_iS1_ii:
        /* <DEDUP_REMOVED lines=8> */
[----:B------:R-:W0:Y:S01]  /*0080*/  LDCU.64 UR6, c[0x0][0x380] ;  /* 0x00007000ff0677ac */ /* 0x000e220008000a00 */
[----:B------:R-:W1:Y:S01]  /*0090*/  LDCU.64 UR4, c[0x0][0x358] ;  /* 0x00006b00ff0477ac */ /* 0x000e620008000a00 */
[----:B0-----:R-:W-:-:S04]  /*00a0*/  UISETP.NE.U32.AND UP0, UPT, UR6, URZ, UPT ;  /* 0x000000ff0600728c */ /* 0x001fc8000bf05070 */
[----:B------:R-:W-:-:S09]  /*00b0*/  UISETP.NE.AND.EX UP0, UPT, UR7, URZ, UPT, UP0 ;  /* 0x000000ff0700728c */ /* 0x000fd2000bf05300 */
[----:B-1----:R-:W-:Y:S05]  /*00c0*/  BRA.U !UP0, `(.L_x_68) ;  /* 0x0000000508987547 */ /* 0x002fea000b800000 */
[----:B------:R-:W0:Y:S08]  /*00d0*/  LDC.64 R4, c[0x0][0x380] ;  /* 0x0000e000ff047b82 */ /* 0x000e300000000a00 */
[----:B------:R-:W1:Y:S08]  /*00e0*/  LDC.64 R6, c[0x0][0x388] ;  /* 0x0000e200ff067b82 */ /* 0x000e700000000a00 */
[----:B------:R-:W2:Y:S01]  /*00f0*/  LDC.64 R8, c[0x0][0x390] ;  /* 0x0000e400ff087b82 */ /* 0x000ea20000000a00 */
[----:B0-----:R-:W3:Y:S01]  /*0100*/  LDG.E.U8 R10, desc[UR4][R4.64+0x4] ;  /* 0x00000404040a7981 */ /* 0x001ee2000c1e1100 */
[----:B-1----:R-:W-:-:S05]  /*0110*/  IMAD.WIDE R6, R0, 0x4, R6 ;  /* 0x0000000400067825 */ /* 0x002fca00078e0206 */
[----:B------:R0:W5:Y:S01]  /*0120*/  LDG.E R3, desc[UR4][R6.64] ;  /* 0x0000000406037981 */ /* 0x000162000c1e1900 */
[----:B--2---:R-:W-:-:S05]  /*0130*/  IMAD.WIDE R8, R0, 0x4, R8 ;  /* 0x0000000400087825 */ /* 0x004fca00078e0208 */
[----:B------:R0:W5:Y:S01]  /*0140*/  LDG.E R2, desc[UR4][R8.64] ;  /* 0x0000000408027981 */ /* 0x000162000c1e1900 */
[----:B------:R-:W-:Y:S02]  /*0150*/  PLOP3.LUT P0, PT, PT, PT, PT, 0x8, 0x80 ;  /* 0x000000000080781c */ /* 0x000fe40003f0e170 */
[----:B---3--:R-:W-:-:S13]  /*0160*/  ISETP.NE.AND P1, PT, R10, RZ, PT ;  /* 0x000000ff0a00720c */ /* 0x008fda0003f25270 */
[----:B0-----:R-:W-:Y:S05]  /*0170*/  @P1 BRA `(.L_x_69) ;  /* 0x00000000007c1947 */ /* 0x001fea0003800000 */
[----:B------:R-:W-:Y:S01]  /*0180*/  BSSY.RECONVERGENT B0, `(.L_x_70) ;  /* 0x000001b000007945 */ /* 0x000fe20003800200 */
.L_x_76:
[----:B------:R-:W2:Y:S01]  /*0190*/  LDG.E R10, desc[UR4][R4.64] ;  /* 0x00000004040a7981 */ /* 0x000ea2000c1e1900 */
[----:B------:R-:W-:Y:S01]  /*01a0*/  BSSY.RECONVERGENT B1, `(.L_x_71) ;  /* 0x0000011000017945 */ /* 0x000fe20003800200 */
[----:B------:R-:W-:Y:S02]  /*01b0*/  CS2R R6, SRZ ;  /* 0x0000000000067805 */ /* 0x000fe4000001ff00 */
[----:B--2---:R-:W-:-:S13]  /*01c0*/  ISETP.GE.AND P0, PT, R10, 0x1, PT ;  /* 0x000000010a00780c */ /* 0x004fda0003f06270 */
[----:B------:R-:W-:Y:S05]  /*01d0*/  @!P0 BRA `(.L_x_72) ;  /* 0x0000000000348947 */ /* 0x000fea0003800000 */
[----:B------:R0:W5:Y:S01]  /*01e0*/  LDG.E.64 R8, desc[UR4][R4.64+0x8] ;  /* 0x0000080404087981 */ /* 0x000162000c1e1b00 */
[----:B------:R-:W-:Y:S01]  /*01f0*/  BSSY.RECONVERGENT B2, `(.L_x_73) ;  /* 0x0000009000027945 */ /* 0x000fe20003800200 */
[----:B------:R-:W-:-:S07]  /*0200*/  IMAD.MOV.U32 R11, RZ, RZ, RZ ;  /* 0x000000ffff0b7224 */ /* 0x000fce00078e00ff */
.L_x_75:
[----:B-----5:R-:W-:-:S06]  /*0210*/  IMAD.WIDE.U32 R6, R11, 0x4, R8 ;  /* 0x000000040b067825 */ /* 0x020fcc00078e0008 */
[----:B------:R-:W2:Y:S02]  /*0220*/  LDG.E R6, desc[UR4][R6.64] ;  /* 0x0000000406067981 */ /* 0x000ea4000c1e1900 */
[----:B--2---:R-:W-:-:S13]  /*0230*/  ISETP.GE.AND P0, PT, R3, R6, PT ;  /* 0x000000060300720c */ /* 0x004fda0003f06270 */
[----:B------:R-:W-:Y:S05]  /*0240*/  @!P0 BRA `(.L_x_74) ;  /* 0x00000000000c8947 */ /* 0x000fea0003800000 */
[----:B------:R-:W-:-:S05]  /*0250*/  VIADD R11, R11, 0x1 ;  /* 0x000000010b0b7836 */ /* 0x000fca0000000000 */
[----:B------:R-:W-:-:S13]  /*0260*/  ISETP.GE.AND P0, PT, R11, R10, PT ;  /* 0x0000000a0b00720c */ /* 0x000fda0003f06270 */
[----:B------:R-:W-:Y:S05]  /*0270*/  @!P0 BRA `(.L_x_75) ;  /* 0xfffffffc00e48947 */ /* 0x000fea000383ffff */
.L_x_74:
[----:B------:R-:W-:Y:S05]  /*0280*/  BSYNC.RECONVERGENT B2 ;  /* 0x0000000000027941 */ /* 0x000fea0003800200 */
.L_x_73:
[----:B------:R-:W-:Y:S02]  /*0290*/  IMAD.MOV.U32 R6, RZ, RZ, R11 ;  /* 0x000000ffff067224 */ /* 0x000fe400078e000b */
[----:B------:R-:W-:-:S07]  /*02a0*/  IMAD.MOV.U32 R7, RZ, RZ, RZ ;  /* 0x000000ffff077224 */ /* 0x000fce00078e00ff */
.L_x_72:
[----:B------:R-:W-:Y:S05]  /*02b0*/  BSYNC.RECONVERGENT B1 ;  /* 0x0000000000017941 */ /* 0x000fea0003800200 */
.L_x_71:
[----:B0-----:R-:W2:Y:S02]  /*02c0*/  LDG.E.64 R4, desc[UR4][R4.64+0x18] ;  /* 0x0000180404047981 */ /* 0x001ea4000c1e1b00 */
[----:B--2---:R-:W-:-:S04]  /*02d0*/  LEA R8, P0, R6, R4, 0x3 ;  /* 0x0000000406087211 */ /* 0x004fc800078018ff */
[----:B------:R-:W-:-:S05]  /*02e0*/  LEA.HI.X R9, R6, R5, R7, 0x3, P0 ;  /* 0x0000000506097211 */ /* 0x000fca00000f1c07 */
[----:B------:R-:W2:Y:S04]  /*02f0*/  LDG.E.64 R4, desc[UR4][R8.64] ;  /* 0x0000000408047981 */ /* 0x000ea8000c1e1b00 */
[----:B--2---:R-:W2:Y:S02]  /*0300*/  LDG.E.U8 R6, desc[UR4][R4.64+0x4] ;  /* 0x0000040404067981 */ /* 0x004ea4000c1e1100 */
[----:B--2---:R-:W-:-:S13]  /*0310*/  ISETP.NE.AND P0, PT, R6, RZ, PT ;  /* 0x000000ff0600720c */ /* 0x004fda0003f05270 */
[----:B------:R-:W-:Y:S05]  /*0320*/  @!P0 BRA `(.L_x_76) ;  /* 0xfffffffc00988947 */ /* 0x000fea000383ffff */
[----:B------:R-:W-:Y:S05]  /*0330*/  BSYNC.RECONVERGENT B0 ;  /* 0x0000000000007941 */ /* 0x000fea0003800200 */
.L_x_70:
[----:B------:R-:W-:-:S04]  /*0340*/  ISETP.NE.U32.AND P0, PT, R4, RZ, PT ;  /* 0x000000ff0400720c */ /* 0x000fc80003f05070 */
[----:B------:R-:W-:-:S04]  /*0350*/  ISETP.NE.AND.EX P0, PT, R5, RZ, PT, P0 ;  /* 0x000000ff0500720c */ /* 0x000fc80003f05300 */
[----:B------:R-:W-:-:S13]  /*0360*/  PLOP3.LUT P0, PT, P0, PT, PT, 0x8, 0x80 ;  /* 0x000000000080781c */ /* 0x000fda000070e170 */
.L_x_69:
[----:B------:R-:W-:Y:S04]  /*0370*/  BSSY.RECONVERGENT B0, `(.L_x_77) ;  /* 0x000001a000007945 */ /* 0x000fe80003800200 */
[----:B------:R-:W-:Y:S05]  /*0380*/  @P0 BRA `(.L_x_78) ;  /* 0x0000000000600947 */ /* 0x000fea0003800000 */
.L_x_83:
[----:B------:R-:W2:Y:S01]  /*0390*/  LDG.E R10, desc[UR4][R4.64] ;  /* 0x00000004040a7981 */ /* 0x000ea2000c1e1900 */
[----:B------:R-:W-:Y:S01]  /*03a0*/  BSSY.RECONVERGENT B1, `(.L_x_79) ;  /* 0x000000d000017945 */ /* 0x000fe20003800200 */
[----:B------:R-:W-:Y:S01]  /*03b0*/  IMAD.MOV.U32 R11, RZ, RZ, RZ ;  /* 0x000000ffff0b7224 */ /* 0x000fe200078e00ff */
[----:B--2---:R-:W-:-:S13]  /*03c0*/  ISETP.GE.AND P0, PT, R10, 0x1, PT ;  /* 0x000000010a00780c */ /* 0x004fda0003f06270 */
[----:B------:R-:W-:Y:S05]  /*03d0*/  @!P0 BRA `(.L_x_80) ;  /* 0x0000000000248947 */ /* 0x000fea0003800000 */
[----:B------:R0:W5:Y:S01]  /*03e0*/  LDG.E.64 R8, desc[UR4][R4.64+0x8] ;  /* 0x0000080404087981 */ /* 0x000162000c1e1b00 */
[----:B------:R-:W-:-:S07]  /*03f0*/  IMAD.MOV.U32 R11, RZ, RZ, RZ ;  /* 0x000000ffff0b7224 */ /* 0x000fce00078e00ff */
.L_x_81:
[----:B-----5:R-:W-:-:S06]  /*0400*/  IMAD.WIDE.U32 R6, R11, 0x4, R8 ;  /* 0x000000040b067825 */ /* 0x020fcc00078e0008 */
[----:B------:R-:W2:Y:S02]  /*0410*/  LDG.E R6, desc[UR4][R6.64] ;  /* 0x0000000406067981 */ /* 0x000ea4000c1e1900 */
[----:B--2---:R-:W-:-:S13]  /*0420*/  ISETP.GE.AND P0, PT, R6, R3, PT ;  /* 0x000000030600720c */ /* 0x004fda0003f06270 */
[----:B------:R-:W-:Y:S05]  /*0430*/  @P0 BRA `(.L_x_80) ;  /* 0x00000000000c0947 */ /* 0x000fea0003800000 */
[----:B------:R-:W-:-:S05]  /*0440*/  VIADD R11, R11, 0x1 ;  /* 0x000000010b0b7836 */ /* 0x000fca0000000000 */
[----:B------:R-:W-:-:S13]  /*0450*/  ISETP.GE.AND P0, PT, R11, R10, PT ;  /* 0x0000000a0b00720c */ /* 0x000fda0003f06270 */
[----:B------:R-:W-:Y:S05]  /*0460*/  @!P0 BRA `(.L_x_81) ;  /* 0xfffffffc00e48947 */ /* 0x000fea000383ffff */
.L_x_80:
[----:B------:R-:W-:Y:S05]  /*0470*/  BSYNC.RECONVERGENT B1 ;  /* 0x0000000000017941 */ /* 0x000fea0003800200 */
.L_x_79:
[----:B------:R-:W-:-:S13]  /*0480*/  ISETP.NE.AND P0, PT, R11, R10, PT ;  /* 0x0000000a0b00720c */ /* 0x000fda0003f05270 */
[----:B------:R-:W-:Y:S05]  /*0490*/  @P0 BRA `(.L_x_82) ;  /* 0x0000000000300947 */ /* 0x000fea0003800000 */
[----:B0-----:R-:W2:Y:S01]  /*04a0*/  LDG.E.64 R4, desc[UR4][R4.64+0x18] ;  /* 0x0000180404047981 */ /* 0x001ea2000c1e1b00 */
[----:B------:R-:W2:Y:S02]  /*04b0*/  LDC R7, c[0x0][0x3ac] ;  /* 0x0000eb00ff077b82 */ /* 0x000ea40000000800 */
[----:B--2---:R-:W-:-:S05]  /*04c0*/  IMAD.WIDE R6, R7, 0x8, R4 ;  /* 0x0000000807067825 */ /* 0x004fca00078e0204 */
[----:B------:R-:W2:Y:S02]  /*04d0*/  LDG.E.64 R4, desc[UR4][R6.64+-0x8] ;  /* 0xfffff80406047981 */ /* 0x000ea4000c1e1b00 */
[----:B--2---:R-:W-:-:S04]  /*04e0*/  ISETP.NE.U32.AND P0, PT, R4, RZ, PT ;  /* 0x000000ff0400720c */ /* 0x004fc80003f05070 */
[----:B------:R-:W-:-:S13]  /*04f0*/  ISETP.NE.AND.EX P0, PT, R5, RZ, PT, P0 ;  /* 0x000000ff0500720c */ /* 0x000fda0003f05300 */
[----:B------:R-:W-:Y:S05]  /*0500*/  @P0 BRA `(.L_x_83) ;  /* 0xfffffffc00a00947 */ /* 0x000fea000383ffff */
.L_x_78:
[----:B------:R-:W-:Y:S05]  /*0510*/  BSYNC.RECONVERGENT B0 ;  /* 0x0000000000007941 */ /* 0x000fea0003800200 */
.L_x_77:
[----:B-----5:R-:W0:Y:S02]  /*0520*/  LDC.64 R2, c[0x0][0x3a0] ;  /* 0x0000e800ff027b82 */ /* 0x020e240000000a00 */
[----:B0-----:R-:W-:-:S05]  /*0530*/  IMAD.WIDE R2, R0, 0x4, R2 ;  /* 0x0000000400027825 */ /* 0x001fca00078e0202 */
[----:B------:R-:W-:Y:S01]  /*0540*/  STG.E desc[UR4][R2.64], RZ ;  /* 0x000000ff02007986 */ /* 0x000fe2000c101904 */
[----:B------:R-:W-:Y:S05]  /*0550*/  EXIT ;  /* 0x000000000000794d */ /* 0x000fea0003800000 */
.L_x_82:
[----:B------:R-:W-:Y:S01]  /*0560*/  BSSY.RECONVERGENT B1, `(.L_x_84) ;  /* 0x0000018000017945 */ /* 0x000fe20003800200 */
[----:B------:R-:W-:-:S07]  /*0570*/  IMAD.MOV.U32 R13, RZ, RZ, RZ ;  /* 0x000000ffff0d7224 */ /* 0x000fce00078e00ff */
.L_x_88:
[----:B------:R-:W2:Y:S01]  /*0580*/  LDG.E R10, desc[UR4][R4.64] ;  /* 0x00000004040a7981 */ /* 0x000ea2000c1e1900 */
[----:B------:R-:W-:Y:S01]  /*0590*/  BSSY.RECONVERGENT B2, `(.L_x_85) ;  /* 0x000000c000027945 */ /* 0x000fe20003800200 */
[----:B--2---:R-:W-:-:S13]  /*05a0*/  ISETP.GE.AND P0, PT, R11, R10, PT ;  /* 0x0000000a0b00720c */ /* 0x004fda0003f06270 */
[----:B------:R-:W-:Y:S05]  /*05b0*/  @P0 BRA `(.L_x_86) ;  /* 0x0000000000240947 */ /* 0x000fea0003800000 */
[----:B------:R1:W5:Y:S02]  /*05c0*/  LDG.E.64 R8, desc[UR4][R4.64+0x8] ;  /* 0x0000080404087981 */ /* 0x000364000c1e1b00 */
.L_x_87:
[----:B-----5:R-:W-:-:S06]  /*05d0*/  IMAD.WIDE.U32 R6, R11, 0x4, R8 ;  /* 0x000000040b067825 */ /* 0x020fcc00078e0008 */
[----:B------:R-:W2:Y:S02]  /*05e0*/  LDG.E R7, desc[UR4][R6.64] ;  /* 0x0000000406077981 */ /* 0x000ea4000c1e1900 */
[----:B--2---:R-:W-:-:S13]  /*05f0*/  ISETP.GT.AND P0, PT, R7, R2, PT ;  /* 0x000000020700720c */ /* 0x004fda0003f04270 */
[----:B------:R-:W-:Y:S05]  /*0600*/  @P0 BRA `(.L_x_86) ;  /* 0x0000000000100947 */ /* 0x000fea0003800000 */
[----:B------:R-:W-:Y:S02]  /*0610*/  VIADD R11, R11, 0x1 ;  /* 0x000000010b0b7836 */ /* 0x000fe40000000000 */
[----:B------:R-:W-:-:S03]  /*0620*/  VIADD R13, R13, 0x1 ;  /* 0x000000010d0d7836 */ /* 0x000fc60000000000 */
[----:B------:R-:W-:-:S13]  /*0630*/  ISETP.GE.AND P0, PT, R11, R10, PT ;  /* 0x0000000a0b00720c */ /* 0x000fda0003f06270 */
[----:B------:R-:W-:Y:S05]  /*0640*/  @!P0 BRA `(.L_x_87) ;  /* 0xfffffffc00e08947 */ /* 0x000fea000383ffff */
.L_x_86:
[----:B------:R-:W-:Y:S05]  /*0650*/  BSYNC.RECONVERGENT B2 ;  /* 0x0000000000027941 */ /* 0x000fea0003800200 */
.L_x_85:
[----:B01----:R-:W2:Y:S01]  /*0660*/  LDG.E.64 R4, desc[UR4][R4.64+0x18] ;  /* 0x0000180404047981 */ /* 0x003ea2000c1e1b00 */
[----:B------:R-:W2:Y:S02]  /*0670*/  LDC R7, c[0x0][0x3ac] ;  /* 0x0000eb00ff077b82 */ /* 0x000ea40000000800 */
[----:B--2---:R-:W-:-:S05]  /*0680*/  IMAD.WIDE R6, R7, 0x8, R4 ;  /* 0x0000000807067825 */ /* 0x004fca00078e0204 */
[----:B------:R-:W2:Y:S01]  /*0690*/  LDG.E.64 R4, desc[UR4][R6.64+-0x8] ;  /* 0xfffff80406047981 */ /* 0x000ea2000c1e1b00 */
[----:B------:R-:W-:Y:S01]  /*06a0*/  IMAD.MOV.U32 R11, RZ, RZ, RZ ;  /* 0x000000ffff0b7224 */ /* 0x000fe200078e00ff */
[----:B--2---:R-:W-:-:S04]  /*06b0*/  ISETP.NE.U32.AND P0, PT, R4, RZ, PT ;  /* 0x000000ff0400720c */ /* 0x004fc80003f05070 */
[----:B------:R-:W-:-:S13]  /*06c0*/  ISETP.NE.AND.EX P0, PT, R5, RZ, PT, P0 ;  /* 0x000000ff0500720c */ /* 0x000fda0003f05300 */
[----:B------:R-:W-:Y:S05]  /*06d0*/  @P0 BRA `(.L_x_88) ;  /* 0xfffffffc00a80947 */ /* 0x000fea000383ffff */
[----:B------:R-:W-:Y:S05]  /*06e0*/  BSYNC.RECONVERGENT B1 ;  /* 0x0000000000017941 */ /* 0x000fea0003800200 */
.L_x_84:
[----:B-----5:R-:W0:Y:S02]  /*06f0*/  LDC.64 R2, c[0x0][0x3a0] ;  /* 0x0000e800ff027b82 */ /* 0x020e240000000a00 */
[----:B0-----:R-:W-:-:S05]  /*0700*/  IMAD.WIDE R2, R0, 0x4, R2 ;  /* 0x0000000400027825 */ /* 0x001fca00078e0202 */
[----:B------:R-:W-:Y:S01]  /*0710*/  STG.E desc[UR4][R2.64], R13 ;  /* 0x0000000d02007986 */ /* 0x000fe2000c101904 */
[----:B------:R-:W-:Y:S05]  /*0720*/  EXIT ;  /* 0x000000000000794d */ /* 0x000fea0003800000 */
.L_x_68:
[----:B------:R-:W0:Y:S02]  /*0730*/  LDC.64 R2, c[0x0][0x3a0] ;  /* 0x0000e800ff027b82 */ /* 0x000e240000000a00 */
[----:B0-----:R-:W-:-:S05]  /*0740*/  IMAD.WIDE R2, R0, 0x4, R2 ;  /* 0x0000000400027825 */ /* 0x001fca00078e0202 */
[----:B------:R-:W-:Y:S01]  /*0750*/  STG.E desc[UR4][R2.64], RZ ;  /* 0x000000ff02007986 */ /* 0x000fe2000c101904 */
[----:B------:R-:W-:Y:S05]  /*0760*/  EXIT ;  /* 0x000000000000794d */ /* 0x000fea0003800000 */
.L_x_89:
        /* <DEDUP_REMOVED lines=9> */
.L_x_144:


//--------------------- .text._Z9findrangeP4nodePiS1_iPPS1_ii --------------------------
	.section	.text._Z9findrangeP4nodePiS1_iPPS1_ii,"ax",@progbits
	.align	128
        .global         _Z9findrangeP4nodePiS1_iPPS1_ii
        .type           _Z9findrangeP4nodePiS1_iPPS1_ii,@function
        .size           _Z9findrangeP4nodePiS1_iPPS1_ii,(.L_x_145 - _Z9findrangeP4nodePiS1_iPPS1_ii)
        .other          _Z9findrangeP4nodePiS1_iPPS1_ii,@"STO_CUDA_ENTRY STV_DEFAULT"
_Z9findrangeP4nodePiS1_iPPS1_ii:
.text._Z9findrangeP4nodePiS1_iPPS1_ii:
        /* <DEDUP_REMOVED lines=21> */
[----:B---3--:R-:W-:-:S13]  /*0150*/  ISETP.NE.AND P0, PT, R10, RZ, PT ;  /* 0x000000ff0a00720c */ /* 0x008fda0003f05270 */
[----:B0-----:R-:W-:Y:S05]  /*0160*/  @P0 BRA `(.L_x_91) ;  /* 0x0000000000700947 */ /* 0x001fea0003800000 */
[----:B------:R-:W-:Y:S01]  /*0170*/  BSSY.RECONVERGENT B0, `(.L_x_91) ;  /* 0x000001b000007945 */ /* 0x000fe20003800200 */
.L_x_97:
        /* <DEDUP_REMOVED lines=8> */
.L_x_96:
[----:B-----5:R-:W-:-:S06]  /*0200*/  IMAD.WIDE.U32 R6, R11, 0x4, R8 ;  /* 0x000000040b067825 */ /* 0x020fcc00078e0008 */
[----:B------:R-:W2:Y:S02]  /*0210*/  LD.E R6, desc[UR4][R6.64] ;  /* 0x0000000406067980 */ /* 0x000ea4000c101900 */
[----:B--2---:R-:W-:-:S13]  /*0220*/  ISETP.GE.AND P0, PT, R5, R6, PT ;  /* 0x000000060500720c */ /* 0x004fda0003f06270 */
[----:B------:R-:W-:Y:S05]  /*0230*/  @!P0 BRA `(.L_x_95) ;  /* 0x00000000000c8947 */ /* 0x000fea0003800000 */
[----:B------:R-:W-:-:S05]  /*0240*/  VIADD R11, R11, 0x1 ;  /* 0x000000010b0b7836 */ /* 0x000fca0000000000 */
[----:B------:R-:W-:-:S13]  /*0250*/  ISETP.GE.AND P0, PT, R11, R10, PT ;  /* 0x0000000a0b00720c */ /* 0x000fda0003f06270 */
[----:B------:R-:W-:Y:S05]  /*0260*/  @!P0 BRA `(.L_x_96) ;  /* 0xfffffffc00e48947 */ /* 0x000fea000383ffff */
.L_x_95:
[----:B------:R-:W-:Y:S05]  /*0270*/  BSYNC.RECONVERGENT B2 ;  /* 0x0000000000027941 */ /* 0x000fea0003800200 */
.L_x_94:
[----:B------:R-:W-:Y:S02]  /*0280*/  HFMA2 R7, -RZ, RZ, 0, 0 ;  /* 0x00000000ff077431 */ /* 0x000fe400000001ff */
[----:B------:R-:W-:-:S07]  /*0290*/  IMAD.MOV.U32 R6, RZ, RZ, R11 ;  /* 0x000000ffff067224 */ /* 0x000fce00078e000b */
.L_x_93:
[----:B------:R-:W-:Y:S05]  /*02a0*/  BSYNC.RECONVERGENT B1 ;  /* 0x0000000000017941 */ /* 0x000fea0003800200 */
.L_x_92:
        /* <DEDUP_REMOVED lines=8> */
.L_x_91:
[----:B------:R-:W-:Y:S01]  /*0330*/  BSSY.RECONVERGENT B0, `(.L_x_98) ;  /* 0x0000019000007945 */ /* 0x000fe20003800200 */
.L_x_103:
[----:B------:R-:W2:Y:S01]  /*0340*/  LD.E R6, desc[UR4][R2.64] ;  /* 0x0000000402067980 */ /* 0x000ea2000c101900 */
[----:B------:R-:W-:Y:S01]  /*0350*/  BSSY.RECONVERGENT B1, `(.L_x_99) ;  /* 0x000000d000017945 */ /* 0x000fe20003800200 */
[----:B------:R-:W-:Y:S01]  /*0360*/  IMAD.MOV.U32 R7, RZ, RZ, RZ ;  /* 0x000000ffff077224 */ /* 0x000fe200078e00ff */
[----:B--2---:R-:W-:-:S13]  /*0370*/  ISETP.GE.AND P0, PT, R6, 0x1, PT ;  /* 0x000000010600780c */ /* 0x004fda0003f06270 */
[----:B------:R-:W-:Y:S05]  /*0380*/  @!P0 BRA `(.L_x_100) ;  /* 0x0000000000248947 */ /* 0x000fea0003800000 */
[----:B------:R0:W5:Y:S01]  /*0390*/  LD.E.64 R10, desc[UR4][R2.64+0x8] ;  /* 0x00000804020a7980 */ /* 0x000162000c101b00 */
[----:B------:R-:W-:-:S07]  /*03a0*/  IMAD.MOV.U32 R7, RZ, RZ, RZ ;  /* 0x000000ffff077224 */ /* 0x000fce00078e00ff */
.L_x_101:
[----:B-----5:R-:W-:-:S06]  /*03b0*/  IMAD.WIDE.U32 R8, R7, 0x4, R10 ;  /* 0x0000000407087825 */ /* 0x020fcc00078e000a */
[----:B------:R-:W2:Y:S02]  /*03c0*/  LD.E R8, desc[UR4][R8.64] ;  /* 0x0000000408087980 */ /* 0x000ea4000c101900 */
[----:B--2---:R-:W-:-:S13]  /*03d0*/  ISETP.GE.AND P0, PT, R8, R5, PT ;  /* 0x000000050800720c */ /* 0x004fda0003f06270 */
[----:B------:R-:W-:Y:S05]  /*03e0*/  @P0 BRA `(.L_x_100) ;  /* 0x00000000000c0947 */ /* 0x000fea0003800000 */
[----:B------:R-:W-:-:S04]  /*03f0*/  IADD3 R7, PT, PT, R7, 0x1, RZ ;  /* 0x0000000107077810 */ /* 0x000fc80007ffe0ff */
[----:B------:R-:W-:-:S13]  /*0400*/  ISETP.GE.AND P0, PT, R7, R6, PT ;  /* 0x000000060700720c */ /* 0x000fda0003f06270 */
[----:B------:R-:W-:Y:S05]  /*0410*/  @!P0 BRA `(.L_x_101) ;  /* 0xfffffffc00e48947 */ /* 0x000fea000383ffff */
.L_x_100:
[----:B------:R-:W-:Y:S05]  /*0420*/  BSYNC.RECONVERGENT B1 ;  /* 0x0000000000017941 */ /* 0x000fea0003800200 */
.L_x_99:
[----:B------:R-:W-:-:S13]  /*0430*/  ISETP.NE.AND P0, PT, R7, R6, PT ;  /* 0x000000060700720c */ /* 0x000fda0003f05270 */
[----:B------:R-:W-:Y:S05]  /*0440*/  @P0 BRA `(.L_x_102) ;  /* 0x0000000000300947 */ /* 0x000fea0003800000 */
[----:B0-----:R-:W2:Y:S01]  /*0450*/  LD.E.64 R2, desc[UR4][R2.64+0x18] ;  /* 0x0000180402027980 */ /* 0x001ea2000c101b00 */
[----:B------:R-:W2:Y:S02]  /*0460*/  LDC R7, c[0x0][0x3ac] ;  /* 0x0000eb00ff077b82 */ /* 0x000ea40000000800 */
[----:B--2---:R-:W-:-:S05]  /*0470*/  IMAD.WIDE R6, R7, 0x8, R2 ;  /* 0x0000000807067825 */ /* 0x004fca00078e0202 */
[----:B------:R-:W2:Y:S02]  /*0480*/  LD.E.64 R2, desc[UR4][R6.64+-0x8] ;  /* 0xfffff80406027980 */ /* 0x000ea4000c101b00 */
[----:B--2---:R-:W-:-:S04]  /*0490*/  ISETP.NE.U32.AND P0, PT, R2, RZ, PT ;  /* 0x000000ff0200720c */ /* 0x004fc80003f05070 */
[----:B------:R-:W-:-:S13]  /*04a0*/  ISETP.NE.AND.EX P0, PT, R3, RZ, PT, P0 ;  /* 0x000000ff0300720c */ /* 0x000fda0003f05300 */
[----:B------:R-:W-:Y:S05]  /*04b0*/  @P0 BRA `(.L_x_103) ;  /* 0xfffffffc00a00947 */ /* 0x000fea000383ffff */
[----:B------:R-:W-:Y:S05]  /*04c0*/  BSYNC.RECONVERGENT B0 ;  /* 0x0000000000007941 */ /* 0x000fea0003800200 */
.L_x_98:
[----:B------:R-:W0:Y:S02]  /*04d0*/  LDC.64 R2, c[0x0][0x3a0] ;  /* 0x0000e800ff027b82 */ /* 0x000e240000000a00 */
[----:B0----5:R-:W-:-:S05]  /*04e0*/  IMAD.WIDE R4, R4, 0x8, R2 ;  /* 0x0000000804047825 */ /* 0x021fca00078e0202 */
[----:B------:R-:W-:Y:S01]  /*04f0*/  STG.E.64 desc[UR4][R4.64], RZ ;  /* 0x000000ff04007986 */ /* 0x000fe2000c101b04 */
[----:B------:R-:W-:Y:S05]  /*0500*/  EXIT ;  /* 0x000000000000794d */ /* 0x000fea0003800000 */
.L_x_102:
[----:B------:R-:W1:Y:S01]  /*0510*/  LDC.64 R8, c[0x0][0x3a0] ;  /* 0x0000e800ff087b82 */ /* 0x000e620000000a00 */
[----:B------:R-:W-:Y:S01]  /*0520*/  BSSY.RECONVERGENT B1, `(.L_x_104) ;  /* 0x0000021000017945 */ /* 0x000fe20003800200 */
[----:B------:R-:W-:Y:S02]  /*0530*/  IMAD.MOV.U32 R6, RZ, RZ, RZ ;  /* 0x000000ffff067224 */ /* 0x000fe400078e00ff */
[----:B-1---5:R-:W-:-:S07]  /*0540*/  IMAD.WIDE R4, R4, 0x8, R8 ;  /* 0x0000000804047825 */ /* 0x022fce00078e0208 */
.L_x_108:
[----:B------:R-:W2:Y:S01]  /*0550*/  LD.E R8, desc[UR4][R2.64] ;  /* 0x0000000402087980 */ /* 0x000ea2000c101900 */
[----:B------:R-:W-:Y:S01]  /*0560*/  BSSY.RECONVERGENT B2, `(.L_x_105) ;  /* 0x0000014000027945 */ /* 0x000fe20003800200 */
[----:B--2---:R-:W-:-:S13]  /*0570*/  ISETP.GE.AND P0, PT, R7, R8, PT ;  /* 0x000000080700720c */ /* 0x004fda0003f06270 */
[----:B------:R-:W-:Y:S05]  /*0580*/  @P0 BRA `(.L_x_106) ;  /* 0x0000000000440947 */ /* 0x000fea0003800000 */
.L_x_107:
[----:B------:R-:W2:Y:S02]  /*0590*/  LD.E.64 R8, desc[UR4][R2.64+0x8] ;  /* 0x0000080402087980 */ /* 0x000ea4000c101b00 */
[----:B--2---:R-:W-:-:S06]  /*05a0*/  IMAD.WIDE.U32 R8, R7, 0x4, R8 ;  /* 0x0000000407087825 */ /* 0x004fcc00078e0008 */
[----:B------:R-:W2:Y:S02]  /*05b0*/  LD.E R9, desc[UR4][R8.64] ;  /* 0x0000000408097980 */ /* 0x000ea4000c101900 */
[----:B--2---:R-:W-:-:S13]  /*05c0*/  ISETP.GT.AND P0, PT, R9, R0, PT ;  /* 0x000000000900720c */ /* 0x004fda0003f04270 */
[----:B------:R-:W-:Y:S05]  /*05d0*/  @P0 BRA `(.L_x_106) ;  /* 0x0000000000300947 */ /* 0x000fea0003800000 */
[----:B------:R-:W2:Y:S04]  /*05e0*/  LD.E.64 R8, desc[UR4][R2.64+0x18] ;  /* 0x0000180402087980 */ /* 0x000ea8000c101b00 */
[----:B------:R-:W3:Y:S01]  /*05f0*/  LDG.E.64 R12, desc[UR4][R4.64] ;  /* 0x00000004040c7981 */ /* 0x000ee2000c1e1b00 */
[----:B--2---:R-:W-:-:S06]  /*0600*/  IMAD.WIDE.U32 R8, R7, 0x8, R8 ;  /* 0x0000000807087825 */ /* 0x004fcc00078e0008 */
[----:B------:R-:W2:Y:S01]  /*0610*/  LD.E.64 R8, desc[UR4][R8.64] ;  /* 0x0000000408087980 */ /* 0x000ea2000c101b00 */
[----:B---3--:R-:W-:-:S03]  /*0620*/  IMAD.WIDE R12, R6, 0x8, R12 ;  /* 0x00000008060c7825 */ /* 0x008fc600078e020c */
[----:B--2---:R-:W2:Y:S01]  /*0630*/  LD.E.64 R10, desc[UR4][R8.64] ;  /* 0x00000004080a7980 */ /* 0x004ea2000c101b00 */
[----:B------:R-:W-:-:S03]  /*0640*/  VIADD R7, R7, 0x1 ;  /* 0x0000000107077836 */ /* 0x000fc60000000000 */
[----:B--2---:R1:W-:Y:S04]  /*0650*/  ST.E.64 desc[UR4][R12.64], R10 ;  /* 0x0000000a0c007985 */ /* 0x0043e8000c101b04 */
[----:B------:R-:W2:Y:S01]  /*0660*/  LD.E R14, desc[UR4][R2.64] ;  /* 0x00000004020e7980 */ /* 0x000ea2000c101900 */
[----:B------:R-:W-:Y:S02]  /*0670*/  IADD3 R6, PT, PT, R6, 0x1, RZ ;  /* 0x0000000106067810 */ /* 0x000fe40007ffe0ff */
[----:B--2---:R-:W-:-:S13]  /*0680*/  ISETP.GE.AND P0, PT, R7, R14, PT ;  /* 0x0000000e0700720c */ /* 0x004fda0003f06270 */
[----:B-1----:R-:W-:Y:S05]  /*0690*/  @!P0 BRA `(.L_x_107) ;  /* 0xfffffffc00bc8947 */ /* 0x002fea000383ffff */
.L_x_106:
[----:B------:R-:W-:Y:S05]  /*06a0*/  BSYNC.RECONVERGENT B2 ;  /* 0x0000000000027941 */ /* 0x000fea0003800200 */
.L_x_105:
[----:B0-----:R-:W2:Y:S01]  /*06b0*/  LD.E.64 R2, desc[UR4][R2.64+0x18] ;  /* 0x0000180402027980 */ /* 0x001ea2000c101b00 */
[----:B------:R-:W2:Y:S02]  /*06c0*/  LDC R9, c[0x0][0x3ac] ;  /* 0x0000eb00ff097b82 */ /* 0x000ea40000000800 */
[----:B--2---:R-:W-:-:S05]  /*06d0*/  IMAD.WIDE R8, R9, 0x8, R2 ;  /* 0x0000000809087825 */ /* 0x004fca00078e0202 */
[----:B------:R-:W2:Y:S01]  /*06e0*/  LD.E.64 R2, desc[UR4][R8.64+-0x8] ;  /* 0xfffff80408027980 */ /* 0x000ea2000c101b00 */
[----:B------:R-:W-:Y:S01]  /*06f0*/  IMAD.MOV.U32 R7, RZ, RZ, RZ ;  /* 0x000000ffff077224 */ /* 0x000fe200078e00ff */
[----:B--2---:R-:W-:-:S04]  /*0700*/  ISETP.NE.U32.AND P0, PT, R2, RZ, PT ;  /* 0x000000ff0200720c */ /* 0x004fc80003f05070 */
[----:B------:R-:W-:-:S13]  /*0710*/  ISETP.NE.AND.EX P0, PT, R3, RZ, PT, P0 ;  /* 0x000000ff0300720c */ /* 0x000fda0003f05300 */
[----:B------:R-:W-:Y:S05]  /*0720*/  @P0 BRA `(.L_x_108) ;  /* 0xfffffffc00880947 */ /* 0x000fea000383ffff */
[----:B------:R-:W-:Y:S05]  /*0730*/  BSYNC.RECONVERGENT B1 ;  /* 0x0000000000017941 */ /* 0x000fea0003800200 */
.L_x_104:
[----:B------:R-:W-:-:S13]  /*0740*/  ISETP.NE.AND P0, PT, R6, RZ, PT ;  /* 0x000000ff0600720c */ /* 0x000fda0003f05270 */
[----:B------:R-:W-:Y:S05]  /*0750*/  @P0 EXIT ;  /* 0x000000000000094d */ /* 0x000fea0003800000 */
[----:B------:R-:W-:Y:S01]  /*0760*/  STG.E.64 desc[UR4][R4.64], RZ ;  /* 0x000000ff04007986 */ /* 0x000fe2000c101b04 */
[----:B------:R-:W-:Y:S05]  /*0770*/  EXIT ;  /* 0x000000000000794d */ /* 0x000fea0003800000 */
.L_x_90:
[----:B------:R-:W0:Y:S02]  /*0780*/  LDC.64 R2, c[0x0][0x3a0] ;  /* 0x0000e800ff027b82 */ /* 0x000e240000000a00 */
[----:B0-----:R-:W-:-:S05]  /*0790*/  IMAD.WIDE R2, R4, 0x8, R2 ;  /* 0x0000000804027825 */ /* 0x001fca00078e0202 */
[----:B------:R-:W-:Y:S01]  /*07a0*/  STG.E.64 desc[UR4][R2.64], RZ ;  /* 0x000000ff02007986 */ /* 0x000fe2000c101b04 */
[----:B------:R-:W-:Y:S05]  /*07b0*/  EXIT ;  /* 0x000000000000794d */ /* 0x000fea0003800000 */
.L_x_109:
        /* <DEDUP_REMOVED lines=12> */
.L_x_145:


//--------------------- .text._Z6searchP4nodePiiS1_i --------------------------
	.section	.text._Z6searchP4nodePiiS1_i,"ax",@progbits
	.align	128
        .global         _Z6searchP4nodePiiS1_i
        .type           _Z6searchP4nodePiiS1_i,@function
        .size           _Z6searchP4nodePiiS1_i,(.L_x_146 - _Z6searchP4nodePiiS1_i)
        .other          _Z6searchP4nodePiiS1_i,@"STO_CUDA_ENTRY STV_DEFAULT"
_Z6searchP4nodePiiS1_i:
.text._Z6searchP4nodePiiS1_i:
        /* <DEDUP_REMOVED lines=14> */
[----:B------:R-:W1:Y:S01]  /*00e0*/  LDC.64 R6, c[0x0][0x388] ;  /* 0x0000e200ff067b82 */ /* 0x000e620000000a00 */
[----:B0-----:R-:W2:Y:S01]  /*00f0*/  LDG.E.U8 R0, desc[UR8][R2.64+0x4] ;  /* 0x0000040802007981 */ /* 0x001ea2000c1e1100 */
[----:B-1----:R-:W-:-:S05]  /*0100*/  IMAD.WIDE R6, R5, 0x4, R6 ;  /* 0x0000000405067825 */ /* 0x002fca00078e0206 */
[----:B------:R0:W5:Y:S01]  /*0110*/  LDG.E R4, desc[UR8][R6.64] ;  /* 0x0000000806047981 */ /* 0x000162000c1e1900 */
[----:B--2---:R-:W-:-:S13]  /*0120*/  ISETP.NE.AND P0, PT, R0, RZ, PT ;  /* 0x000000ff0000720c */ /* 0x004fda0003f05270 */
[----:B0-----:R-:W-:Y:S05]  /*0130*/  @P0 BRA `(.L_x_111) ;  /* 0x0000000000700947 */ /* 0x001fea0003800000 */
[----:B------:R-:W-:Y:S01]  /*0140*/  BSSY.RECONVERGENT B0, `(.L_x_111) ;  /* 0x000001b000007945 */ /* 0x000fe20003800200 */
.L_x_117:
        /* <DEDUP_REMOVED lines=8> */
.L_x_116:
[----:B-----5:R-:W-:-:S06]  /*01d0*/  IMAD.WIDE.U32 R6, R11, 0x4, R8 ;  /* 0x000000040b067825 */ /* 0x020fcc00078e0008 */
[----:B------:R-:W2:Y:S02]  /*01e0*/  LDG.E R7, desc[UR8][R6.64] ;  /* 0x0000000806077981 */ /* 0x000ea4000c1e1900 */
[----:B--2---:R-:W-:-:S13]  /*01f0*/  ISETP.GE.AND P0, PT, R4, R7, PT ;  /* 0x000000070400720c */ /* 0x004fda0003f06270 */
[----:B------:R-:W-:Y:S05]  /*0200*/  @!P0 BRA `(.L_x_115) ;  /* 0x00000000000c8947 */ /* 0x000fea0003800000 */
[----:B------:R-:W-:-:S05]  /*0210*/  VIADD R11, R11, 0x1 ;  /* 0x000000010b0b7836 */ /* 0x000fca0000000000 */
[----:B------:R-:W-:-:S13]  /*0220*/  ISETP.GE.AND P0, PT, R11, R0, PT ;  /* 0x000000000b00720c */ /* 0x000fda0003f06270 */
[----:B------:R-:W-:Y:S05]  /*0230*/  @!P0 BRA `(.L_x_116) ;  /* 0xfffffffc00e48947 */ /* 0x000fea000383ffff */
.L_x_115:
[----:B------:R-:W-:Y:S05]  /*0240*/  BSYNC.RECONVERGENT B2 ;  /* 0x0000000000027941 */ /* 0x000fea0003800200 */
.L_x_114:
[----:B------:R-:W-:Y:S01]  /*0250*/  MOV R6, R11 ;  /* 0x0000000b00067202 */ /* 0x000fe20000000f00 */
[----:B------:R-:W-:-:S07]  /*0260*/  IMAD.MOV.U32 R7, RZ, RZ, RZ ;  /* 0x000000ffff077224 */ /* 0x000fce00078e00ff */
.L_x_113:
[----:B------:R-:W-:Y:S05]  /*0270*/  BSYNC.RECONVERGENT B1 ;  /* 0x0000000000017941 */ /* 0x000fea0003800200 */
.L_x_112:
        /* <DEDUP_REMOVED lines=8> */
.L_x_111:
[----:B------:R-:W2:Y:S02]  /*0300*/  LDG.E R11, desc[UR8][R2.64] ;  /* 0x00000008020b7981 */ /* 0x000ea4000c1e1900 */
[----:B--2---:R-:W-:-:S13]  /*0310*/  ISETP.GE.AND P0, PT, R11, 0x1, PT ;  /* 0x000000010b00780c */ /* 0x004fda0003f06270 */
[----:B------:R-:W-:Y:S05]  /*0320*/  @!P0 BRA `(.L_x_118) ;  /* 0x0000000000288947 */ /* 0x000fea0003800000 */
[----:B------:R0:W5:Y:S01]  /*0330*/  LDG.E.64 R8, desc[UR8][R2.64+0x8] ;  /* 0x0000080802087981 */ /* 0x000162000c1e1b00 */
[----:B------:R-:W-:Y:S01]  /*0340*/  BSSY.RECONVERGENT B0, `(.L_x_119) ;  /* 0x0000010000007945 */ /* 0x000fe20003800200 */
[----:B------:R-:W-:-:S07]  /*0350*/  IMAD.MOV.U32 R0, RZ, RZ, RZ ;  /* 0x000000ffff007224 */ /* 0x000fce00078e00ff */
.L_x_121:
[----:B-----5:R-:W-:-:S06]  /*0360*/  IMAD.WIDE.U32 R6, R0, 0x4, R8 ;  /* 0x0000000400067825 */ /* 0x020fcc00078e0008 */
[----:B------:R-:W2:Y:S02]  /*0370*/  LDG.E R7, desc[UR8][R6.64] ;  /* 0x0000000806077981 */ /* 0x000ea4000c1e1900 */
[----:B--2---:R-:W-:-:S13]  /*0380*/  ISETP.NE.AND P0, PT, R7, R4, PT ;  /* 0x000000040700720c */ /* 0x004fda0003f05270 */
[----:B------:R-:W-:Y:S05]  /*0390*/  @!P0 BRA `(.L_x_120) ;  /* 0x0000000000288947 */ /* 0x000fea0003800000 */
[----:B------:R-:W-:-:S04]  /*03a0*/  IADD3 R0, PT, PT, R0, 0x1, RZ ;  /* 0x0000000100007810 */ /* 0x000fc80007ffe0ff */
[----:B------:R-:W-:-:S13]  /*03b0*/  ISETP.GE.AND P0, PT, R0, R11, PT ;  /* 0x0000000b0000720c */ /* 0x000fda0003f06270 */
[----:B------:R-:W-:Y:S05]  /*03c0*/  @!P0 BRA `(.L_x_121) ;  /* 0xfffffffc00e48947 */ /* 0x000fea000383ffff */
.L_x_118:
[----:B0-----:R-:W0:Y:S01]  /*03d0*/  LDC.64 R2, c[0x0][0x398] ;  /* 0x0000e600ff027b82 */ /* 0x001e220000000a00 */
[----:B------:R-:W1:Y:S01]  /*03e0*/  LDCU UR4, c[0x0][0x390] ;  /* 0x00007200ff0477ac */ /* 0x000e620008000800 */
[----:B------:R-:W-:Y:S02]  /*03f0*/  IMAD.MOV.U32 R7, RZ, RZ, -0x1 ;  /* 0xffffffffff077424 */ /* 0x000fe400078e00ff */
[----:B-1----:R-:W-:-:S04]  /*0400*/  IMAD R5, R5, UR4, RZ ;  /* 0x0000000405057c24 */ /* 0x002fc8000f8e02ff */
[----:B0-----:R-:W-:-:S05]  /*0410*/  IMAD.WIDE R2, R5, 0x4, R2 ;  /* 0x0000000405027825 */ /* 0x001fca00078e0202 */
[----:B------:R-:W-:Y:S01]  /*0420*/  STG.E desc[UR8][R2.64], R7 ;  /* 0x0000000702007986 */ /* 0x000fe2000c101908 */
[----:B------:R-:W-:Y:S05]  /*0430*/  EXIT ;  /* 0x000000000000794d */ /* 0x000fea0003800000 */
.L_x_120:
[----:B------:R-:W-:Y:S05]  /*0440*/  BSYNC.RECONVERGENT B0 ;  /* 0x0000000000007941 */ /* 0x000fea0003800200 */
.L_x_119:
[----:B------:R-:W1:Y:S02]  /*0450*/  LDC R4, c[0x0][0x390] ;  /* 0x0000e400ff047b82 */ /* 0x000e640000000800 */
[----:B-1----:R-:W-:-:S13]  /*0460*/  ISETP.GE.AND P0, PT, R4, 0x1, PT ;  /* 0x000000010400780c */ /* 0x002fda0003f06270 */
[----:B------:R-:W-:Y:S05]  /*0470*/  @!P0 EXIT ;  /* 0x000000000000894d */ /* 0x000fea0003800000 */
[C---:B------:R-:W-:Y:S01]  /*0480*/  ISETP.GE.U32.AND P1, PT, R4.reuse, 0x8, PT ;  /* 0x000000080400780c */ /* 0x040fe20003f26070 */
[----:B------:R-:W-:Y:S01]  /*0490*/  HFMA2 R6, -RZ, RZ, 0, 0 ;  /* 0x00000000ff067431 */ /* 0x000fe200000001ff */
[----:B------:R-:W-:Y:S01]  /*04a0*/  LOP3.LUT R9, R4, 0x7, RZ, 0xc0, !PT ;  /* 0x0000000704097812 */ /* 0x000fe200078ec0ff */
[----:B------:R-:W-:-:S03]  /*04b0*/  IMAD R5, R5, R4, RZ ;  /* 0x0000000405057224 */ /* 0x000fc600078e02ff */
[----:B------:R-:W-:-:S07]  /*04c0*/  ISETP.NE.AND P0, PT, R9, RZ, PT ;  /* 0x000000ff0900720c */ /* 0x000fce0003f05270 */
[----:B------:R-:W-:Y:S06]  /*04d0*/  @!P1 BRA `(.L_x_122) ;  /* 0x0000000400449947 */ /* 0x000fec0003800000 */
[----:B------:R-:W1:Y:S01]  /*04e0*/  LDCU.64 UR6, c[0x0][0x398] ;  /* 0x00007300ff0677ac */ /* 0x000e620008000a00 */
[----:B------:R-:W-:Y:S01]  /*04f0*/  LOP3.LUT R6, R4, 0x7ffffff8, RZ, 0xc0, !PT ;  /* 0x7ffffff804067812 */ /* 0x000fe200078ec0ff */
[----:B------:R-:W-:Y:S01]  /*0500*/  IMAD.MOV.U32 R7, RZ, RZ, R5 ;  /* 0x000000ffff077224 */ /* 0x000fe200078e0005 */
[----:B------:R-:W-:Y:S02]  /*0510*/  UMOV UR4, URZ ;  /* 0x000000ff00047c82 */ /* 0x000fe40008000000 */
[----:B------:R-:W-:Y:S01]  /*0520*/  IADD3 R8, PT, PT, -R6, RZ, RZ ;  /* 0x000000ff06087210 */ /* 0x000fe20007ffe1ff */
[----:B------:R-:W-:Y:S01]  /*0530*/  UMOV UR5, URZ ;  /* 0x000000ff00057c82 */ /* 0x000fe20008000000 */
[----:B-1----:R-:W-:-:S04]  /*0540*/  UIADD3 UR6, UP0, UPT, UR6, 0x10, URZ ;  /* 0x0000001006067890 */ /* 0x002fc8000ff1e0ff */
[----:B------:R-:W-:-:S12]  /*0550*/  UIADD3.X UR7, UPT, UPT, URZ, UR7, URZ, UP0, !UPT ;  /* 0x00000007ff077290 */ /* 0x000fd800087fe4ff */
.L_x_123:
[----:B--2---:R-:W2:Y:S02]  /*0560*/  LDG.E.64 R10, desc[UR8][R2.64+0x18] ;  /* 0x00001808020a7981 */ /* 0x004ea4000c1e1b00 */
[----:B--2---:R-:W-:-:S06]  /*0570*/  IMAD.WIDE.U32 R12, R0, 0x8, R10 ;  /* 0x00000008000c7825 */ /* 0x004fcc00078e000a */
[----:B------:R-:W2:Y:S04]  /*0580*/  LDG.E.64 R12, desc[UR8][R12.64] ;  /* 0x000000080c0c7981 */ /* 0x000ea8000c1e1b00 */
[----:B--2---:R-:W2:Y:S02]  /*0590*/  LDG.E.64 R10, desc[UR8][R12.64] ;  /* 0x000000080c0a7981 */ /* 0x004ea4000c1e1b00 */
[----:B--2---:R-:W-:-:S04]  /*05a0*/  IADD3 R16, P1, PT, R10, UR4, RZ ;  /* 0x000000040a107c10 */ /* 0x004fc8000ff3e0ff */
[----:B------:R-:W-:-:S06]  /*05b0*/  IADD3.X R17, PT, PT, R11, UR5, RZ, P1, !PT ;  /* 0x000000050b117c10 */ /* 0x000fcc0008ffe4ff */
[----:B------:R-:W2:Y:S01]  /*05c0*/  LDG.E R17, desc[UR8][R16.64] ;  /* 0x0000000810117981 */ /* 0x000ea2000c1e1900 */
[----:B------:R-:W-:Y:S01]  /*05d0*/  MOV R11, UR7 ;  /* 0x00000007000b7c02 */ /* 0x000fe20008000f00 */
[----:B------:R-:W-:-:S04]  /*05e0*/  IMAD.U32 R10, RZ, RZ, UR6 ;  /* 0x00000006ff0a7e24 */ /* 0x000fc8000f8e00ff */
[----:B------:R-:W-:-:S05]  /*05f0*/  IMAD.WIDE R10, R7, 0x4, R10 ;  /* 0x00000004070a7825 */ /* 0x000fca00078e020a */
[----:B--2---:R1:W-:Y:S04]  /*0600*/  STG.E desc[UR8][R10.64+-0x10], R17 ;  /* 0xfffff0110a007986 */ /* 0x0043e8000c101908 */
[----:B------:R-:W2:Y:S02]  /*0610*/  LDG.E.64 R14, desc[UR8][R2.64+0x18] ;  /* 0x00001808020e7981 */ /* 0x000ea4000c1e1b00 */
[----:B--2---:R-:W-:-:S06]  /*0620*/  IMAD.WIDE.U32 R14, R0, 0x8, R14 ;  /* 0x00000008000e7825 */ /* 0x004fcc00078e000e */
[----:B------:R-:W2:Y:S04]  /*0630*/  LDG.E.64 R14, desc[UR8][R14.64] ;  /* 0x000000080e0e7981 */ /* 0x000ea8000c1e1b00 */
[----:B--2---:R-:W2:Y:S02]  /*0640*/  LDG.E.64 R12, desc[UR8][R14.64] ;  /* 0x000000080e0c7981 */ /* 0x004ea4000c1e1b00 */
[----:B--2---:R-:W-:-:S04]  /*0650*/  IADD3 R18, P1, PT, R12, UR4, RZ ;  /* 0x000000040c127c10 */ /* 0x004fc8000ff3e0ff */
[----:B------:R-:W-:-:S06]  /*0660*/  IADD3.X R19, PT, PT, R13, UR5, RZ, P1, !PT ;  /* 0x000000050d137c10 */ /* 0x000fcc0008ffe4ff */
[----:B------:R-:W2:Y:S04]  /*0670*/  LDG.E R19, desc[UR8][R18.64+0x4] ;  /* 0x0000040812137981 */ /* 0x000ea8000c1e1900 */
[----:B--2---:R2:W-:Y:S04]  /*0680*/  STG.E desc[UR8][R10.64+-0xc], R19 ;  /* 0xfffff4130a007986 */ /* 0x0045e8000c101908 */
[----:B------:R-:W3:Y:S02]  /*0690*/  LDG.E.64 R12, desc[UR8][R2.64+0x18] ;  /* 0x00001808020c7981 */ /* 0x000ee4000c1e1b00 */
[----:B---3--:R-:W-:-:S06]  /*06a0*/  IMAD.WIDE.U32 R12, R0, 0x8, R12 ;  /* 0x00000008000c7825 */ /* 0x008fcc00078e000c */
[----:B------:R-:W1:Y:S04]  /*06b0*/  LDG.E.64 R12, desc[UR8][R12.64] ;  /* 0x000000080c0c7981 */ /* 0x000e68000c1e1b00 */
[----:B-1----:R-:W3:Y:S02]  /*06c0*/  LDG.E.64 R16, desc[UR8][R12.64] ;  /* 0x000000080c107981 */ /* 0x002ee4000c1e1b00 */
[----:B---3--:R-:W-:-:S04]  /*06d0*/  IADD3 R20, P1, PT, R16, UR4, RZ ;  /* 0x0000000410147c10 */ /* 0x008fc8000ff3e0ff */
[----:B------:R-:W-:-:S06]  /*06e0*/  IADD3.X R21, PT, PT, R17, UR5, RZ, P1, !PT ;  /* 0x0000000511157c10 */ /* 0x000fcc0008ffe4ff */
[----:B------:R-:W3:Y:S04]  /*06f0*/  LDG.E R21, desc[UR8][R20.64+0x8] ;  /* 0x0000080814157981 */ /* 0x000ee8000c1e1900 */
[----:B---3--:R1:W-:Y:S04]  /*0700*/  STG.E desc[UR8][R10.64+-0x8], R21 ;  /* 0xfffff8150a007986 */ /* 0x0083e8000c101908 */
[----:B------:R-:W3:Y:S02]  /*0710*/  LDG.E.64 R14, desc[UR8][R2.64+0x18] ;  /* 0x00001808020e7981 */ /* 0x000ee4000c1e1b00 */
[----:B---3--:R-:W-:-:S06]  /*0720*/  IMAD.WIDE.U32 R14, R0, 0x8, R14 ;  /* 0x00000008000e7825 */ /* 0x008fcc00078e000e */
[----:B------:R-:W3:Y:S04]  /*0730*/  LDG.E.64 R14, desc[UR8][R14.64] ;  /* 0x000000080e0e7981 */ /* 0x000ee8000c1e1b00 */
[----:B---3--:R-:W3:Y:S02]  /*0740*/  LDG.E.64 R16, desc[UR8][R14.64] ;  /* 0x000000080e107981 */ /* 0x008ee4000c1e1b00 */
[----:B---3--:R-:W-:-:S04]  /*0750*/  IADD3 R18, P1, PT, R16, UR4, RZ ;  /* 0x0000000410127c10 */ /* 0x008fc8000ff3e0ff */
[----:B--2---:R-:W-:-:S06]  /*0760*/  IADD3.X R19, PT, PT, R17, UR5, RZ, P1, !PT ;  /* 0x0000000511137c10 */ /* 0x004fcc0008ffe4ff */
[----:B------:R-:W2:Y:S04]  /*0770*/  LDG.E R19, desc[UR8][R18.64+0xc] ;  /* 0x00000c0812137981 */ /* 0x000ea8000c1e1900 */
[----:B--2---:R2:W-:Y:S04]  /*0780*/  STG.E desc[UR8][R10.64+-0x4], R19 ;  /* 0xfffffc130a007986 */ /* 0x0045e8000c101908 */
[----:B------:R-:W3:Y:S02]  /*0790*/  LDG.E.64 R12, desc[UR8][R2.64+0x18] ;  /* 0x00001808020c7981 */ /* 0x000ee4000c1e1b00 */
[----:B---3--:R-:W-:-:S06]  /*07a0*/  IMAD.WIDE.U32 R12, R0, 0x8, R12 ;  /* 0x00000008000c7825 */ /* 0x008fcc00078e000c */
[----:B------:R-:W3:Y:S04]  /*07b0*/  LDG.E.64 R12, desc[UR8][R12.64] ;  /* 0x000000080c0c7981 */ /* 0x000ee8000c1e1b00 */
[----:B---3--:R-:W3:Y:S02]  /*07c0*/  LDG.E.64 R16, desc[UR8][R12.64] ;  /* 0x000000080c107981 */ /* 0x008ee4000c1e1b00 */
[----:B---3--:R-:W-:-:S04]  /*07d0*/  IADD3 R20, P1, PT, R16, UR4, RZ ;  /* 0x0000000410147c10 */ /* 0x008fc8000ff3e0ff */
[----:B-1----:R-:W-:-:S06]  /*07e0*/  IADD3.X R21, PT, PT, R17, UR5, RZ, P1, !PT ;  /* 0x0000000511157c10 */ /* 0x002fcc0008ffe4ff */
        /* <DEDUP_REMOVED lines=23> */
[----:B------:R-:W-:-:S06]  /*0960*/  IADD3.X R17, PT, PT, R17, UR5, RZ, P1, !PT ;  /* 0x0000000511117c10 */ /* 0x000fcc0008ffe4ff */
[----:B------:R-:W3:Y:S01]  /*0970*/  LDG.E R17, desc[UR8][R16.64+0x1c] ;  /* 0x00001c0810117981 */ /* 0x000ee2000c1e1900 */
[----:B------:R-:W-:Y:S01]  /*0980*/  VIADD R8, R8, 0x8 ;  /* 0x0000000808087836 */ /* 0x000fe20000000000 */
[----:B------:R-:W-:Y:S01]  /*0990*/  UIADD3 UR4, UP0, UPT, UR4, 0x20, URZ ;  /* 0x0000002004047890 */ /* 0x000fe2000ff1e0ff */
[----:B------:R-:W-:-:S03]  /*09a0*/  IADD3 R7, PT, PT, R7, 0x8, RZ ;  /* 0x0000000807077810 */ /* 0x000fc60007ffe0ff */
[----:B------:R-:W-:Y:S01]  /*09b0*/  ISETP.NE.AND P1, PT, R8, RZ, PT ;  /* 0x000000ff0800720c */ /* 0x000fe20003f25270 */
[----:B------:R-:W-:Y:S01]  /*09c0*/  UIADD3.X UR5, UPT, UPT, URZ, UR5, URZ, UP0, !UPT ;  /* 0x00000005ff057290 */ /* 0x000fe200087fe4ff */
[----:B---3--:R2:W-:Y:S11]  /*09d0*/  STG.E desc[UR8][R10.64+0xc], R17 ;  /* 0x00000c110a007986 */ /* 0x0085f6000c101908 */
[----:B------:R-:W-:Y:S05]  /*09e0*/  @P1 BRA `(.L_x_123) ;  /* 0xfffffff800dc1947 */ /* 0x000fea000383ffff */
.L_x_122:
[----:B------:R-:W-:Y:S05]  /*09f0*/  @!P0 EXIT ;  /* 0x000000000000894d */ /* 0x000fea0003800000 */
[----:B------:R-:W-:Y:S02]  /*0a00*/  ISETP.GE.U32.AND P0, PT, R9, 0x4, PT ;  /* 0x000000040900780c */ /* 0x000fe40003f06070 */
[----:B------:R-:W-:-:S04]  /*0a10*/  LOP3.LUT R7, R4, 0x3, RZ, 0xc0, !PT ;  /* 0x0000000304077812 */ /* 0x000fc800078ec0ff */
[----:B------:R-:W-:-:S07]  /*0a20*/  ISETP.NE.AND P1, PT, R7, RZ, PT ;  /* 0x000000ff0700720c */ /* 0x000fce0003f25270 */
[----:B------:R-:W-:Y:S06]  /*0a30*/  @!P0 BRA `(.L_x_124) ;  /* 0x0000000000808947 */ /* 0x000fec0003800000 */
[----:B------:R-:W2:Y:S02]  /*0a40*/  LDG.E.64 R8, desc[UR8][R2.64+0x18] ;  /* 0x0000180802087981 */ /* 0x000ea4000c1e1b00 */
[----:B--2---:R-:W-:-:S06]  /*0a50*/  IMAD.WIDE.U32 R10, R0, 0x8, R8 ;  /* 0x00000008000a7825 */ /* 0x004fcc00078e0008 */
[----:B------:R-:W2:Y:S04]  /*0a60*/  LDG.E.64 R10, desc[UR8][R10.64] ;  /* 0x000000080a0a7981 */ /* 0x000ea8000c1e1b00 */
[----:B--2---:R-:W2:Y:S01]  /*0a70*/  LDG.E.64 R8, desc[UR8][R10.64] ;  /* 0x000000080a087981 */ /* 0x004ea2000c1e1b00 */
[C---:B------:R-:W-:Y:S02]  /*0a80*/  IMAD.IADD R15, R6.reuse, 0x1, R5 ;  /* 0x00000001060f7824 */ /* 0x040fe400078e0205 */
[----:B--2---:R-:W-:Y:S02]  /*0a90*/  IMAD.WIDE.U32 R12, R6, 0x4, R8 ;  /* 0x00000004060c7825 */ /* 0x004fe400078e0008 */
[----:B------:R-:W1:Y:S04]  /*0aa0*/  LDC.64 R8, c[0x0][0x398] ;  /* 0x0000e600ff087b82 */ /* 0x000e680000000a00 */
[----:B------:R-:W2:Y:S01]  /*0ab0*/  LDG.E R13, desc[UR8][R12.64] ;  /* 0x000000080c0d7981 */ /* 0x000ea2000c1e1900 */
[----:B-1----:R-:W-:-:S05]  /*0ac0*/  IMAD.WIDE R8, R15, 0x4, R8 ;  /* 0x000000040f087825 */ /* 0x002fca00078e0208 */
[----:B--2---:R1:W-:Y:S04]  /*0ad0*/  STG.E desc[UR8][R8.64], R13 ;  /* 0x0000000d08007986 */ /* 0x0043e8000c101908 */
[----:B------:R-:W2:Y:S02]  /*0ae0*/  LDG.E.64 R14, desc[UR8][R2.64+0x18] ;  /* 0x00001808020e7981 */ /* 0x000ea4000c1e1b00 */
[----:B--2---:R-:W-:-:S06]  /*0af0*/  IMAD.WIDE.U32 R14, R0, 0x8, R14 ;  /* 0x00000008000e7825 */ /* 0x004fcc00078e000e */
[----:B------:R-:W2:Y:S04]  /*0b00*/  LDG.E.64 R14, desc[UR8][R14.64] ;  /* 0x000000080e0e7981 */ /* 0x000ea8000c1e1b00 */
[----:B--2---:R-:W2:Y:S02]  /*0b10*/  LDG.E.64 R16, desc[UR8][R14.64] ;  /* 0x000000080e107981 */ /* 0x004ea4000c1e1b00 */
[----:B--2---:R-:W-:-:S06]  /*0b20*/  IMAD.WIDE.U32 R16, R6, 0x4, R16 ;  /* 0x0000000406107825 */ /* 0x004fcc00078e0010 */
[----:B------:R-:W2:Y:S04]  /*0b30*/  LDG.E R17, desc[UR8][R16.64+0x4] ;  /* 0x0000040810117981 */ /* 0x000ea8000c1e1900 */
[----:B--2---:R2:W-:Y:S04]  /*0b40*/  STG.E desc[UR8][R8.64+0x4], R17 ;  /* 0x0000041108007986 */ /* 0x0045e8000c101908 */
[----:B------:R-:W3:Y:S02]  /*0b50*/  LDG.E.64 R10, desc[UR8][R2.64+0x18] ;  /* 0x00001808020a7981 */ /* 0x000ee4000c1e1b00 */
[----:B---3--:R-:W-:-:S06]  /*0b60*/  IMAD.WIDE.U32 R10, R0, 0x8, R10 ;  /* 0x00000008000a7825 */ /* 0x008fcc00078e000a */
[----:B------:R-:W1:Y:S04]  /*0b70*/  LDG.E.64 R10, desc[UR8][R10.64] ;  /* 0x000000080a0a7981 */ /* 0x000e68000c1e1b00 */
[----:B-1----:R-:W3:Y:S02]  /*0b80*/  LDG.E.64 R12, desc[UR8][R10.64] ;  /* 0x000000080a0c7981 */ /* 0x002ee4000c1e1b00 */
[----:B---3--:R-:W-:-:S06]  /*0b90*/  IMAD.WIDE.U32 R12, R6, 0x4, R12 ;  /* 0x00000004060c7825 */ /* 0x008fcc00078e000c */
[----:B------:R-:W3:Y:S04]  /*0ba0*/  LDG.E R13, desc[UR8][R12.64+0x8] ;  /* 0x000008080c0d7981 */ /* 0x000ee8000c1e1900 */
[----:B---3--:R1:W-:Y:S04]  /*0bb0*/  STG.E desc[UR8][R8.64+0x8], R13 ;  /* 0x0000080d08007986 */ /* 0x0083e8000c101908 */
[----:B------:R-:W3:Y:S02]  /*0bc0*/  LDG.E.64 R14, desc[UR8][R2.64+0x18] ;  /* 0x00001808020e7981 */ /* 0x000ee4000c1e1b00 */
[----:B---3--:R-:W-:-:S06]  /*0bd0*/  IMAD.WIDE.U32 R14, R0, 0x8, R14 ;  /* 0x00000008000e7825 */ /* 0x008fcc00078e000e */
[----:B------:R-:W2:Y:S04]  /*0be0*/  LDG.E.64 R14, desc[UR8][R14.64] ;  /* 0x000000080e0e7981 */ /* 0x000ea8000c1e1b00 */
[----:B--2---:R-:W2:Y:S02]  /*0bf0*/  LDG.E.64 R16, desc[UR8][R14.64] ;  /* 0x000000080e107981 */ /* 0x004ea4000c1e1b00 */
[----:B--2---:R-:W-:-:S06]  /*0c00*/  IMAD.WIDE.U32 R16, R6, 0x4, R16 ;  /* 0x0000000406107825 */ /* 0x004fcc00078e0010 */
[----:B------:R-:W2:Y:S01]  /*0c10*/  LDG.E R17, desc[UR8][R16.64+0xc] ;  /* 0x00000c0810117981 */ /* 0x000ea2000c1e1900 */
[----:B------:R-:W-:-:S03]  /*0c20*/  IADD3 R6, PT, PT, R6, 0x4, RZ ;  /* 0x0000000406067810 */ /* 0x000fc60007ffe0ff */
[----:B--2---:R1:W-:Y:S04]  /*0c30*/  STG.E desc[UR8][R8.64+0xc], R17 ;  /* 0x00000c1108007986 */ /* 0x0043e8000c101908 */
.L_x_124:
[----:B------:R-:W-:Y:S05]  /*0c40*/  @!P1 EXIT ;  /* 0x000000000000994d */ /* 0x000fea0003800000 */
[----:B------:R-:W-:Y:S02]  /*0c50*/  ISETP.NE.AND P0, PT, R7, 0x1, PT ;  /* 0x000000010700780c */ /* 0x000fe40003f05270 */
[----:B------:R-:W-:-:S04]  /*0c60*/  LOP3.LUT R4, R4, 0x1, RZ, 0xc0, !PT ;  /* 0x0000000104047812 */ /* 0x000fc800078ec0ff */
[----:B------:R-:W-:-:S07]  /*0c70*/  ISETP.NE.U32.AND P1, PT, R4, 0x1, PT ;  /* 0x000000010400780c */ /* 0x000fce0003f25070 */
[----:B------:R-:W-:Y:S06]  /*0c80*/  @!P0 BRA `(.L_x_125) ;  /* 0x0000000000488947 */ /* 0x000fec0003800000 */
[----:B-1----:R-:W3:Y:S01]  /*0c90*/  LDG.E.64 R8, desc[UR8][R2.64+0x18] ;  /* 0x0000180802087981 */ /* 0x002ee2000c1e1b00 */
[----:B------:R-:W1:Y:S01]  /*0ca0*/  LDC.64 R12, c[0x0][0x398] ;  /* 0x0000e600ff0c7b82 */ /* 0x000e620000000a00 */
[----:B---3--:R-:W-:-:S06]  /*0cb0*/  IMAD.WIDE.U32 R8, R0, 0x8, R8 ;  /* 0x0000000800087825 */ /* 0x008fcc00078e0008 */
[----:B------:R-:W2:Y:S04]  /*0cc0*/  LDG.E.64 R8, desc[UR8][R8.64] ;  /* 0x0000000808087981 */ /* 0x000ea8000c1e1b00 */
[----:B--2---:R-:W2:Y:S01]  /*0cd0*/  LDG.E.64 R10, desc[UR8][R8.64] ;  /* 0x00000008080a7981 */ /* 0x004ea2000c1e1b00 */
[C---:B------:R-:W-:Y:S02]  /*0ce0*/  IMAD.IADD R17, R6.reuse, 0x1, R5 ;  /* 0x0000000106117824 */ /* 0x040fe400078e0205 */
[----:B--2---:R-:W-:-:S06]  /*0cf0*/  IMAD.WIDE.U32 R10, R6, 0x4, R10 ;  /* 0x00000004060a7825 */ /* 0x004fcc00078e000a */
        /* <DEDUP_REMOVED lines=8> */
[----:B------:R-:W2:Y:S01]  /*0d80*/  LDG.E R15, desc[UR8][R14.64+0x4] ;  /* 0x000004080e0f7981 */ /* 0x000ea2000c1e1900 */
[----:B------:R-:W-:-:S03]  /*0d90*/  IADD3 R6, PT, PT, R6, 0x2, RZ ;  /* 0x0000000206067810 */ /* 0x000fc60007ffe0ff */
[----:B--2---:R3:W-:Y:S04]  /*0da0*/  STG.E desc[UR8][R16.64+0x4], R15 ;  /* 0x0000040f10007986 */ /* 0x0047e8000c101908 */
.L_x_125:
[----:B------:R-:W-:Y:S05]  /*0db0*/  @P1 EXIT ;  /* 0x000000000000194d */ /* 0x000fea0003800000 */
[----:B0-----:R-:W4:Y:S01]  /*0dc0*/  LDG.E.64 R2, desc[UR8][R2.64+0x18] ;  /* 0x0000180802027981 */ /* 0x001f22000c1e1b00 */
[----:B-1----:R-:W0:Y:S01]  /*0dd0*/  LDC.64 R12, c[0x0][0x398] ;  /* 0x0000e600ff0c7b82 */ /* 0x002e220000000a00 */
[----:B----4-:R-:W-:-:S06]  /*0de0*/  IMAD.WIDE.U32 R8, R0, 0x8, R2 ;  /* 0x0000000800087825 */ /* 0x010fcc00078e0002 */
[----:B------:R-:W2:Y:S04]  /*0df0*/  LDG.E.64 R8, desc[UR8][R8.64] ;  /* 0x0000000808087981 */ /* 0x000ea8000c1e1b00 */
[----:B--23--:R-:W2:Y:S01]  /*0e00*/  LDG.E.64 R10, desc[UR8][R8.64] ;  /* 0x00000008080a7981 */ /* 0x00cea2000c1e1b00 */
[----:B------:R-:W-:Y:S02]  /*0e10*/  IMAD.IADD R5, R5, 0x1, R6 ;  /* 0x0000000105057824 */ /* 0x000fe400078e0206 */
[----:B--2---:R-:W-:-:S06]  /*0e20*/  IMAD.WIDE.U32 R10, R6, 0x4, R10 ;  /* 0x00000004060a7825 */ /* 0x004fcc00078e000a */
[----:B------:R-:W2:Y:S01]  /*0e30*/  LDG.E R11, desc[UR8][R10.64] ;  /* 0x000000080a0b7981 */ /* 0x000ea2000c1e1900 */
[----:B0-----:R-:W-:-:S05]  /*0e40*/  IMAD.WIDE R4, R5, 0x4, R12 ;  /* 0x0000000405047825 */ /* 0x001fca00078e020c */
[----:B--2---:R-:W-:Y:S01]  /*0e50*/  STG.E desc[UR8][R4.64], R11 ;  /* 0x0000000b04007986 */ /* 0x004fe2000c101908 */
[----:B------:R-:W-:Y:S05]  /*0e60*/  EXIT ;  /* 0x000000000000794d */ /* 0x000fea0003800000 */
.L_x_110:
[----:B------:R-:W0:Y:S01]  /*0e70*/  LDC.64 R2, c[0x0][0x398] ;  /* 0x0000e600ff027b82 */ /* 0x000e220000000a00 */
[----:B------:R-:W1:Y:S01]  /*0e80*/  LDCU UR4, c[0x0][0x390] ;  /* 0x00007200ff0477ac */ /* 0x000e620008000800 */
[----:B------:R-:W-:Y:S01]  /*0e90*/  MOV R7, 0xffffffff ;  /* 0xffffffff00077802 */ /* 0x000fe20000000f00 */
[----:B-1----:R-:W-:-:S04]  /*0ea0*/  IMAD R5, R5, UR4, RZ ;  /* 0x0000000405057c24 */ /* 0x002fc8000f8e02ff */
[----:B0-----:R-:W-:-:S05]  /*0eb0*/  IMAD.WIDE R2, R5, 0x4, R2 ;  /* 0x0000000405027825 */ /* 0x001fca00078e0202 */
[----:B------:R-:W-:Y:S01]  /*0ec0*/  STG.E desc[UR8][R2.64], R7 ;  /* 0x0000000702007986 */ /* 0x000fe2000c101908 */
[----:B------:R-:W-:Y:S05]  /*0ed0*/  EXIT ;  /* 0x000000000000794d */ /* 0x000fea0003800000 */
.L_x_126:
        /* <DEDUP_REMOVED lines=10> */
.L_x_146:


//--------------------- .text._Z12pathtracelenP4nodeiPi --------------------------
	.section	.text._Z12pathtracelenP4nodeiPi,"ax",@progbits
	.align	128
        .global         _Z12pathtracelenP4nodeiPi
        .type           _Z12pathtracelenP4nodeiPi,@function
        .size           _Z12pathtracelenP4nodeiPi,(.L_x_147 - _Z12pathtracelenP4nodeiPi)
        .other          _Z12pathtracelenP4nodeiPi,@"STO_CUDA_ENTRY STV_DEFAULT"
_Z12pathtracelenP4nodeiPi:
.text._Z12pathtracelenP4nodeiPi:
[----:B------:R-:W-:Y:S08]  /*0000*/  LDC R1, c[0x0][0x37c] ;  /* 0x0000df00ff017b82 */ /* 0x000ff00000000800 */
[----:B------:R-:W0:Y:S01]  /*0010*/  LDC.64 R4, c[0x0][0x380] ;  /* 0x0000e000ff047b82 */ /* 0x000e220000000a00 */
[----:B------:R-:W0:Y:S07]  /*0020*/  LDCU.64 UR4, c[0x0][0x358] ;  /* 0x00006b00ff0477ac */ /* 0x000e2e0008000a00 */
[----:B------:R-:W1:Y:S01]  /*0030*/  LDC.64 R2, c[0x0][0x390] ;  /* 0x0000e400ff027b82 */ /* 0x000e620000000a00 */
[----:B0-----:R-:W2:Y:S04]  /*0040*/  LDG.E.U8 R0, desc[UR4][R4.64+0x4] ;  /* 0x0000040404007981 */ /* 0x001ea8000c1e1100 */
[----:B-1----:R0:W5:Y:S01]  /*0050*/  LDG.E R11, desc[UR4][R2.64] ;  /* 0x00000004020b7981 */ /* 0x002162000c1e1900 */
[----:B--2---:R-:W-:-:S13]  /*0060*/  ISETP.NE.AND P0, PT, R0, RZ, PT ;  /* 0x000000ff0000720c */ /* 0x004fda0003f05270 */
[----:B0-----:R-:W-:Y:S05]  /*0070*/  @P0 BRA `(.L_x_127) ;  /* 0x0000000000640947 */ /* 0x001fea0003800000 */
.L_x_131:
[----:B------:R-:W2:Y:S01]  /*0080*/  LDG.E R0, desc[UR4][R4.64] ;  /* 0x0000000404007981 */ /* 0x000ea2000c1e1900 */
[----:B------:R-:W-:Y:S02]  /*0090*/  CS2R R6, SRZ ;  /* 0x0000000000067805 */ /* 0x000fe4000001ff00 */
[----:B--2---:R-:W-:-:S13]  /*00a0*/  ISETP.GE.AND P0, PT, R0, 0x1, PT ;  /* 0x000000010000780c */ /* 0x004fda0003f06270 */
[----:B------:R-:W-:Y:S05]  /*00b0*/  @!P0 BRA `(.L_x_128) ;  /* 0x0000000000308947 */ /* 0x000fea0003800000 */
[----:B------:R0:W5:Y:S01]  /*00c0*/  LDG.E.64 R8, desc[UR4][R4.64+0x8] ;  /* 0x0000080404087981 */ /* 0x000162000c1e1b00 */
[----:B------:R-:W-:Y:S01]  /*00d0*/  IMAD.MOV.U32 R13, RZ, RZ, RZ ;  /* 0x000000ffff0d7224 */ /* 0x000fe200078e00ff */
[----:B------:R-:W1:Y:S06]  /*00e0*/  LDCU UR6, c[0x0][0x388] ;  /* 0x00007100ff0677ac */ /* 0x000e6c0008000800 */
.L_x_130:
[----:B-----5:R-:W-:-:S06]  /*00f0*/  IMAD.WIDE.U32 R6, R13, 0x4, R8 ;  /* 0x000000040d067825 */ /* 0x020fcc00078e0008 */
[----:B------:R-:W1:Y:S02]  /*0100*/  LDG.E R6, desc[UR4][R6.64] ;  /* 0x0000000406067981 */ /* 0x000e64000c1e1900 */
[----:B-1----:R-:W-:-:S13]  /*0110*/  ISETP.GT.AND P0, PT, R6, UR6, PT ;  /* 0x0000000606007c0c */ /* 0x002fda000bf04270 */
[----:B------:R-:W-:Y:S05]  /*0120*/  @P0 BRA `(.L_x_129) ;  /* 0x00000000000c0947 */ /* 0x000fea0003800000 */
[----:B------:R-:W-:-:S05]  /*0130*/  VIADD R13, R13, 0x1 ;  /* 0x000000010d0d7836 */ /* 0x000fca0000000000 */
[----:B------:R-:W-:-:S13]  /*0140*/  ISETP.GE.AND P0, PT, R13, R0, PT ;  /* 0x000000000d00720c */ /* 0x000fda0003f06270 */
[----:B------:R-:W-:Y:S05]  /*0150*/  @!P0 BRA `(.L_x_130) ;  /* 0xfffffffc00e48947 */ /* 0x000fea000383ffff */
.L_x_129:
[----:B------:R-:W-:Y:S02]  /*0160*/  IMAD.MOV.U32 R6, RZ, RZ, R13 ;  /* 0x000000ffff067224 */ /* 0x000fe400078e000d */
[----:B------:R-:W-:-:S07]  /*0170*/  IMAD.MOV.U32 R7, RZ, RZ, RZ ;  /* 0x000000ffff077224 */ /* 0x000fce00078e00ff */
.L_x_128:
[----:B-----5:R-:W-:-:S05]  /*0180*/  VIADD R11, R11, 0x1 ;  /* 0x000000010b0b7836 */ /* 0x020fca0000000000 */
[----:B------:R1:W-:Y:S04]  /*0190*/  STG.E desc[UR4][R2.64], R11 ;  /* 0x0000000b02007986 */ /* 0x0003e8000c101904 */
[----:B0-----:R-:W2:Y:S02]  /*01a0*/  LDG.E.64 R4, desc[UR4][R4.64+0x18] ;  /* 0x0000180404047981 */ /* 0x001ea4000c1e1b00 */
[----:B--2---:R-:W-:-:S04]  /*01b0*/  LEA R8, P0, R6, R4, 0x3 ;  /* 0x0000000406087211 */ /* 0x004fc800078018ff */
[----:B------:R-:W-:-:S05]  /*01c0*/  LEA.HI.X R9, R6, R5, R7, 0x3, P0 ;  /* 0x0000000506097211 */ /* 0x000fca00000f1c07 */
[----:B------:R-:W2:Y:S04]  /*01d0*/  LDG.E.64 R4, desc[UR4][R8.64] ;  /* 0x0000000408047981 */ /* 0x000ea8000c1e1b00 */
[----:B--2---:R-:W2:Y:S02]  /*01e0*/  LDG.E.U8 R0, desc[UR4][R4.64+0x4] ;  /* 0x0000040404007981 */ /* 0x004ea4000c1e1100 */
[----:B--2---:R-:W-:-:S13]  /*01f0*/  ISETP.NE.AND P0, PT, R0, RZ, PT ;  /* 0x000000ff0000720c */ /* 0x004fda0003f05270 */
[----:B-1----:R-:W-:Y:S05]  /*0200*/  @!P0 BRA `(.L_x_131) ;  /* 0xfffffffc009c8947 */ /* 0x002fea000383ffff */
.L_x_127:
[----:B-----5:R-:W-:-:S05]  /*0210*/  VIADD R11, R11, 0x1 ;  /* 0x000000010b0b7836 */ /* 0x020fca0000000000 */
[----:B------:R-:W-:Y:S01]  /*0220*/  STG.E desc[UR4][R2.64], R11 ;  /* 0x0000000b02007986 */ /* 0x000fe2000c101904 */
[----:B------:R-:W-:Y:S05]  /*0230*/  EXIT ;  /* 0x000000000000794d */ /* 0x000fea0003800000 */
.L_x_132:
        /* <DEDUP_REMOVED lines=12> */
.L_x_147:


//--------------------- .text._Z9pathtraceP4nodeiPi --------------------------
	.section	.text._Z9pathtraceP4nodeiPi,"ax",@progbits
	.align	128
        .global         _Z9pathtraceP4nodeiPi
        .type           _Z9pathtraceP4nodeiPi,@function
        .size           _Z9pathtraceP4nodeiPi,(.L_x_148 - _Z9pathtraceP4nodeiPi)
        .other          _Z9pathtraceP4nodeiPi,@"STO_CUDA_ENTRY STV_DEFAULT"
_Z9pathtraceP4nodeiPi:
.text._Z9pathtraceP4nodeiPi:
[----:B------:R-:W-:Y:S08]  /*0000*/  LDC R1, c[0x0][0x37c] ;  /* 0x0000df00ff017b82 */ /* 0x000ff00000000800 */
[----:B------:R-:W0:Y:S01]  /*0010*/  LDC.64 R2, c[0x0][0x380] ;  /* 0x0000e000ff027b82 */ /* 0x000e220000000a00 */
[----:B------:R-:W0:Y:S02]  /*0020*/  LDCU.64 UR4, c[0x0][0x358] ;  /* 0x00006b00ff0477ac */ /* 0x000e240008000a00 */
[----:B0-----:R-:W2:Y:S01]  /*0030*/  LDG.E.U8 R0, desc[UR4][R2.64+0x4] ;  /* 0x0000040402007981 */ /* 0x001ea2000c1e1100 */
[----:B------:R-:W-:-:S02]  /*0040*/  CS2R R4, SRZ ;  /* 0x0000000000047805 */ /* 0x000fc4000001ff00 */
[----:B--2---:R-:W-:-:S13]  /*0050*/  ISETP.NE.AND P0, PT, R0, RZ, PT ;  /* 0x000000ff0000720c */ /* 0x004fda0003f05270 */
[----:B------:R-:W-:Y:S05]  /*0060*/  @P0 BRA `(.L_x_133) ;  /* 0x0000000000840947 */ /* 0x000fea0003800000 */
[----:B------:R-:W-:-:S07]  /*0070*/  IMAD.MOV.U32 R13, RZ, RZ, RZ ;  /* 0x000000ffff0d7224 */ /* 0x000fce00078e00ff */
.L_x_138:
[----:B------:R-:W2:Y:S02]  /*0080*/  LDG.E R0, desc[UR4][R2.64] ;  /* 0x0000000402007981 */ /* 0x000ea4000c1e1900 */
[----:B--2---:R-:W-:-:S13]  /*0090*/  ISETP.GT.AND P0, PT, R0, RZ, PT ;  /* 0x000000ff0000720c */ /* 0x004fda0003f04270 */
[----:B------:R-:W-:Y:S05]  /*00a0*/  @P0 BRA `(.L_x_134) ;  /* 0x00000000000c0947 */ /* 0x000fea0003800000 */
[----:B------:R0:W5:Y:S01]  /*00b0*/  LDG.E.64 R4, desc[UR4][R2.64+0x8] ;  /* 0x0000080402047981 */ /* 0x000162000c1e1b00 */
[----:B------:R-:W-:Y:S01]  /*00c0*/  CS2R R6, SRZ ;  /* 0x0000000000067805 */ /* 0x000fe2000001ff00 */
[----:B------:R-:W-:Y:S06]  /*00d0*/  BRA `(.L_x_135) ;  /* 0x0000000000307947 */ /* 0x000fec0003800000 */
.L_x_134:
[----:B------:R0:W5:Y:S01]  /*00e0*/  LDG.E.64 R4, desc[UR4][R2.64+0x8] ;  /* 0x0000080402047981 */ /* 0x000162000c1e1b00 */
[----:B------:R-:W-:Y:S01]  /*00f0*/  IMAD.MOV.U32 R9, RZ, RZ, RZ ;  /* 0x000000ffff097224 */ /* 0x000fe200078e00ff */
[----:B------:R-:W1:Y:S06]  /*0100*/  LDCU UR6, c[0x0][0x388] ;  /* 0x00007100ff0677ac */ /* 0x000e6c0008000800 */
.L_x_137:
[----:B-----5:R-:W-:-:S06]  /*0110*/  IMAD.WIDE.U32 R6, R9, 0x4, R4 ;  /* 0x0000000409067825 */ /* 0x020fcc00078e0004 */
[----:B------:R-:W1:Y:S02]  /*0120*/  LDG.E R6, desc[UR4][R6.64] ;  /* 0x0000000406067981 */ /* 0x000e64000c1e1900 */
[----:B-1----:R-:W-:-:S13]  /*0130*/  ISETP.GT.AND P0, PT, R6, UR6, PT ;  /* 0x0000000606007c0c */ /* 0x002fda000bf04270 */
[----:B------:R-:W-:Y:S05]  /*0140*/  @P0 BRA `(.L_x_136) ;  /* 0x00000000000c0947 */ /* 0x000fea0003800000 */
[----:B------:R-:W-:-:S05]  /*0150*/  VIADD R9, R9, 0x1 ;  /* 0x0000000109097836 */ /* 0x000fca0000000000 */
[----:B------:R-:W-:-:S13]  /*0160*/  ISETP.GE.AND P0, PT, R9, R0, PT ;  /* 0x000000000900720c */ /* 0x000fda0003f06270 */
[----:B------:R-:W-:Y:S05]  /*0170*/  @!P0 BRA `(.L_x_137) ;  /* 0xfffffffc00e48947 */ /* 0x000fea000383ffff */
.L_x_136:
[----:B------:R-:W-:Y:S02]  /*0180*/  IMAD.MOV.U32 R6, RZ, RZ, R9 ;  /* 0x000000ffff067224 */ /* 0x000fe400078e0009 */
[----:B------:R-:W-:-:S07]  /*0190*/  IMAD.MOV.U32 R7, RZ, RZ, RZ ;  /* 0x000000ffff077224 */ /* 0x000fce00078e00ff */
.L_x_135:
[----:B-----5:R-:W2:Y:S01]  /*01a0*/  LDG.E R5, desc[UR4][R4.64] ;  /* 0x0000000404057981 */ /* 0x020ea2000c1e1900 */
[----:B------:R-:W1:Y:S02]  /*01b0*/  LDC.64 R8, c[0x0][0x390] ;  /* 0x0000e400ff087b82 */ /* 0x000e640000000a00 */
[----:B-1----:R-:W-:-:S05]  /*01c0*/  IMAD.WIDE.U32 R8, R13, 0x4, R8 ;  /* 0x000000040d087825 */ /* 0x002fca00078e0008 */
[----:B--2---:R1:W-:Y:S04]  /*01d0*/  STG.E desc[UR4][R8.64], R5 ;  /* 0x0000000508007986 */ /* 0x0043e8000c101904 */
[----:B0-----:R-:W2:Y:S02]  /*01e0*/  LDG.E.64 R2, desc[UR4][R2.64+0x18] ;  /* 0x0000180402027981 */ /* 0x001ea4000c1e1b00 */
[----:B--2---:R-:W-:-:S04]  /*01f0*/  LEA R10, P0, R6, R2, 0x3 ;  /* 0x00000002060a7211 */ /* 0x004fc800078018ff */
[----:B------:R-:W-:-:S05]  /*0200*/  LEA.HI.X R11, R6, R3, R7, 0x3, P0 ;  /* 0x00000003060b7211 */ /* 0x000fca00000f1c07 */
[----:B------:R-:W2:Y:S04]  /*0210*/  LDG.E.64 R2, desc[UR4][R10.64] ;  /* 0x000000040a027981 */ /* 0x000ea8000c1e1b00 */
[----:B--2---:R-:W2:Y:S01]  /*0220*/  LDG.E.U8 R0, desc[UR4][R2.64+0x4] ;  /* 0x0000040402007981 */ /* 0x004ea2000c1e1100 */
[----:B------:R-:W-:Y:S01]  /*0230*/  VIADD R13, R13, 0x1 ;  /* 0x000000010d0d7836 */ /* 0x000fe20000000000 */
[----:B--2---:R-:W-:-:S13]  /*0240*/  ISETP.NE.AND P0, PT, R0, RZ, PT ;  /* 0x000000ff0000720c */ /* 0x004fda0003f05270 */
[----:B-1----:R-:W-:Y:S05]  /*0250*/  @!P0 BRA `(.L_x_138) ;  /* 0xfffffffc00888947 */ /* 0x002fea000383ffff */
[----:B------:R-:W-:Y:S02]  /*0260*/  IMAD.MOV.U32 R4, RZ, RZ, R13 ;  /* 0x000000ffff047224 */ /* 0x000fe400078e000d */
[----:B------:R-:W-:-:S07]  /*0270*/  IMAD.MOV.U32 R5, RZ, RZ, RZ ;  /* 0x000000ffff057224 */ /* 0x000fce00078e00ff */
.L_x_133:
[----:B------:R-:W2:Y:S01]  /*0280*/  LDG.E.64 R2, desc[UR4][R2.64+0x8] ;  /* 0x0000080402027981 */ /* 0x000ea2000c1e1b00 */
[----:B------:R-:W0:Y:S03]  /*0290*/  LDC.64 R6, c[0x0][0x390] ;  /* 0x0000e400ff067b82 */ /* 0x000e260000000a00 */
[----:B--2---:R-:W2:Y:S01]  /*02a0*/  LDG.E R9, desc[UR4][R2.64] ;  /* 0x0000000402097981 */ /* 0x004ea2000c1e1900 */
[----:B0-----:R-:W-:-:S04]  /*02b0*/  LEA R6, P0, R4, R6, 0x2 ;  /* 0x0000000604067211 */ /* 0x001fc800078010ff */
[----:B------:R-:W-:-:S05]  /*02c0*/  LEA.HI.X R7, R4, R7, R5, 0x2, P0 ;  /* 0x0000000704077211 */ /* 0x000fca00000f1405 */
[----:B--2---:R-:W-:Y:S01]  /*02d0*/  STG.E desc[UR4][R6.64], R9 ;  /* 0x0000000906007986 */ /* 0x004fe2000c101904 */
[----:B------:R-:W-:Y:S05]  /*02e0*/  EXIT ;  /* 0x000000000000794d */ /* 0x000fea0003800000 */
.L_x_139:
        /* <DEDUP_REMOVED lines=9> */
.L_x_148:


//--------------------- .nv.global.init           --------------------------
	.section	.nv.global.init,"aw",@progbits
.nv.global.init:
	.type		$str$2,@object
	.size		$str$2,($str$3 - $str$2)
$str$2:
        /*0000*/ 	.byte	0x0a, 0x00
	.type		$str$3,@object
	.size		$str$3,($str$1 - $str$3)
$str$3:
        /*0002*/ 	.byte	0x20, 0x7c, 0x20, 0x00
	.type		$str$1,@object
	.size		$str$1,($str - $str$1)
$str$1:
        /*0006*/ 	.byte	0x25, 0x64, 0x20, 0x00
	.type		$str,@object
	.size		$str,(.L_0 - $str)
$str:
        /*000a*/ 	.byte	0x45, 0x6d, 0x70, 0x74, 0x79, 0x20, 0x74, 0x72, 0x65, 0x65, 0x2e, 0x0a, 0x00
.L_0:


//--------------------- .nv.shared.reserved.0     --------------------------
	.section	.nv.shared.reserved.0,"aw",@nobits
	.weak		__nv_reservedSMEM_offset_0_alias
	.size		__nv_reservedSMEM_offset_0_alias, 0, 64
	.other		__nv_reservedSMEM_offset_0_alias,@"STO_CUDA_RESERVED_SHARED STV_DEFAULT"
__nv_reservedSMEM_offset_0_alias:
	.zero		0
	.zero		64


//--------------------- .nv.constant0._Z6printkPii --------------------------
	.section	.nv.constant0._Z6printkPii,"a",@progbits
	.sectionflags	@""
	.align	4
.nv.constant0._Z6printkPii:
	.zero		908


//--------------------- .nv.constant0._Z14printGPULeavesP4nodei --------------------------
	.section	.nv.constant0._Z14printGPULeavesP4nodei,"a",@progbits
	.sectionflags	@""
	.align	4
.nv.constant0._Z14printGPULeavesP4nodei:
	.zero		908


//--------------------- .nv.constant0._Z6helperP4nodeS0_i --------------------------
	.section	.nv.constant0._Z6helperP4nodeS0_i,"a",@progbits
	.sectionflags	@""
	.align	4
.nv.constant0._Z6helperP4nodeS0_i:
	.zero		916


//--------------------- .nv.constant0._Z8additionP4nodePiS1_S1_i --------------------------
	.section	.nv.constant0._Z8additionP4nodePiS1_S1_i,"a",@progbits
	.sectionflags	@""
	.align	4
.nv.constant0._Z8additionP4nodePiS1_S1_i:
	.zero		932


//--------------------- .nv.constant0._Z12findrangelenP4nodePiS1_iS1_ii --------------------------
	.section	.nv.constant0._Z12findrangelenP4nodePiS1_iS1_ii,"a",@progbits
	.sectionflags	@""
	.align	4
.nv.constant0._Z12findrangelenP4nodePiS1_iS1_ii:
	.zero		944


//--------------------- .nv.constant0._Z9findrangeP4nodePiS1_iPPS1_ii --------------------------
	.section	.nv.constant0._Z9findrangeP4nodePiS1_iPPS1_ii,"a",@progbits
	.sectionflags	@""
	.align	4
.nv.constant0._Z9findrangeP4nodePiS1_iPPS1_ii:
	.zero		944


//--------------------- .nv.constant0._Z6searchP4nodePiiS1_i --------------------------
	.section	.nv.constant0._Z6searchP4nodePiiS1_i,"a",@progbits
	.sectionflags	@""
	.align	4
.nv.constant0._Z6searchP4nodePiiS1_i:
	.zero		932


//--------------------- .nv.constant0._Z12pathtracelenP4nodeiPi --------------------------
	.section	.nv.constant0._Z12pathtracelenP4nodeiPi,"a",@progbits
	.sectionflags	@""
	.align	4
.nv.constant0._Z12pathtracelenP4nodeiPi:
	.zero		920


//--------------------- .nv.constant0._Z9pathtraceP4nodeiPi --------------------------
	.section	.nv.constant0._Z9pathtraceP4nodeiPi,"a",@progbits
	.sectionflags	@""
	.align	4
.nv.constant0._Z9pathtraceP4nodeiPi:
	.zero		920


//--------------------- SYMBOLS --------------------------

	.type		.nv.reservedSmem.offset0,@object
	.size		.nv.reservedSmem.offset0,0x4
	.type		vprintf,@function
